def matmul_kernel(
    a_ptr,
    b_ptr,
    c_ptr,
    M,
    N,
    K,
    stride_am,
    stride_ak,
    stride_bk,
    stride_bn,
    stride_cm,
    stride_cn,
    BLOCK_M: tl.constexpr,
    BLOCK_N: tl.constexpr,
    BLOCK_K: tl.constexpr,
    GROUP_M: tl.constexpr,
):
    pid = tl.program_id(axis=0)
    num_pid_m = tl.cdiv(M, BLOCK_M)
    num_pid_n = tl.cdiv(N, BLOCK_N)
    num_pid_in_group = GROUP_M * num_pid_n
    group_id = pid // num_pid_in_group
    first_pid_m = group_id * GROUP_M
    group_size_m = min(num_pid_m - first_pid_m, GROUP_M)
    pid_m = first_pid_m + ((pid % num_pid_in_group) % group_size_m)
    pid_n = (pid % num_pid_in_group) // group_size_m

    offs_am = (pid_m * BLOCK_M + tl.arange(0, BLOCK_M)) % M
    offs_bn = (pid_n * BLOCK_N + tl.arange(0, BLOCK_N)) % N
    offs_k = tl.arange(0, BLOCK_K)
    a_ptrs = a_ptr + offs_am[:, None] * stride_am + offs_k[None, :] * stride_ak
    b_ptrs = b_ptr + offs_k[:, None] * stride_bk + offs_bn[None, :] * stride_bn

    acc = tl.zeros((BLOCK_M, BLOCK_N), dtype=tl.float32)
    for kk in range(0, tl.cdiv(K, BLOCK_K)):
        a = tl.load(a_ptrs, mask=offs_k[None, :] < K - kk * BLOCK_K, other=0.0)
        b = tl.load(b_ptrs, mask=offs_k[:, None] < K - kk * BLOCK_K, other=0.0)
        acc = tl.dot(a, b, acc)
        a_ptrs += BLOCK_K * stride_ak
        b_ptrs += BLOCK_K * stride_bk

    c = acc.to(c_ptr.dtype.element_ty)
    offs_cm = pid_m * BLOCK_M + tl.arange(0, BLOCK_M)
    offs_cn = pid_n * BLOCK_N + tl.arange(0, BLOCK_N)
    c_ptrs = c_ptr + offs_cm[:, None] * stride_cm + offs_cn[None, :] * stride_cn
    mask = (offs_cm[:, None] < M) & (offs_cn[None, :] < N)
    tl.store(c_ptrs, c, mask=mask)

# config = {"BLOCK_K": 32, "BLOCK_M": 32, "BLOCK_N": 64, "GROUP_M": 8, "arch": "sm_90", "dtype": "fp16", "num_ctas": 1, "num_stages": 3, "num_warps": 8}
# arch = sm_90


// ===== COMPILED SASS (sm_90a) =====

	.target	sm_90a

	.elftype	@"ET_EXEC"


//--------------------- .note.nv.tkinfo           --------------------------
	.section	.note.nv.tkinfo,"",@"SHT_NOTE"
	.sectionflags	@"SHF_NOTE_NV_TKINFO"
	.tkinfo
        /*0018*/ 	.word	0x00000002
        /*0030*/ 	.string	""
        /*0030*/ 	.string	"ptxas"
        /*0030*/ 	.string	"Cuda compilation tools, release 13.0, V13.0.88"
        /*0030*/ 	.string	"Build cuda_13.0.r13.0/compiler.36424714_0"
        /*0030*/ 	.string	"-v  -suppress-debug-info  -lineinfo  -arch sm_90a "



//--------------------- .note.nv.cuinfo           --------------------------
	.section	.note.nv.cuinfo,"",@"SHT_NOTE"
	.sectionflags	@"SHF_NOTE_NV_CUINFO"
        /*0018*/ 	.short	0x0002
        /*001a*/ 	.short	0x005a
        /*001c*/ 	.short	0x0082
	.zero		2


//--------------------- .nv.info                  --------------------------
	.section	.nv.info,"",@"SHT_CUDA_INFO"
	.align	4


	//----- nvinfo : EIATTR_REGCOUNT
	.align		4
        /*0000*/ 	.byte	0x04, 0x2f
        /*0002*/ 	.short	(.L_1 - .L_0)
	.align		4
.L_0:
        /*0004*/ 	.word	index@(matmul_kernel)
        /*0008*/ 	.word	0x0000004f


	//----- nvinfo : EIATTR_FRAME_SIZE
	.align		4
.L_1:
        /*000c*/ 	.byte	0x04, 0x11
        /*000e*/ 	.short	(.L_3 - .L_2)
	.align		4
.L_2:
        /*0010*/ 	.word	index@(matmul_kernel)
        /*0014*/ 	.word	0x00000000


	//----- nvinfo : EIATTR_MIN_STACK_SIZE
	.align		4
.L_3:
        /*0018*/ 	.byte	0x04, 0x12
        /*001a*/ 	.short	(.L_5 - .L_4)
	.align		4
.L_4:
        /*001c*/ 	.word	index@(matmul_kernel)
        /*0020*/ 	.word	0x00000000
.L_5:


//--------------------- .nv.compat                --------------------------
	.section	.nv.compat,"",@"SHT_CUDA_COMPAT_INFO"
	.align	4
        /*0000*/ 	.byte	0x02, 0x09, 0x01, 0x00, 0x02, 0x02, 0x01, 0x00, 0x02, 0x05, 0x05, 0x00, 0x03, 0x07, 0x01, 0x01
        /*0010*/ 	.byte	0x02, 0x03, 0x00, 0x00, 0x02, 0x06, 0x01, 0x00, 0x04, 0x0b, 0x08, 0x00, 0x00, 0x00, 0x00, 0x00
        /*0020*/ 	.byte	0x00, 0x00, 0x00, 0x00


//--------------------- .nv.info.matmul_kernel    --------------------------
	.section	.nv.info.matmul_kernel,"",@"SHT_CUDA_INFO"
	.sectionflags	@""
	.align	4


	//----- nvinfo : EIATTR_CUDA_API_VERSION
	.align		4
        /*0000*/ 	.byte	0x04, 0x37
        /*0002*/ 	.short	(.L_7 - .L_6)
.L_6:
        /*0004*/ 	.word	0x00000082


	//----- nvinfo : EIATTR_KPARAM_INFO
	.align		4
.L_7:
        /*0008*/ 	.byte	0x04, 0x17
        /*000a*/ 	.short	(.L_9 - .L_8)
.L_8:
        /*000c*/ 	.word	0x00000000
        /*0010*/ 	.short	0x000d
        /*0012*/ 	.short	0x0048
        /*0014*/ 	.byte	0x00, 0xf4, 0x21, 0x00


	//----- nvinfo : EIATTR_KPARAM_INFO
	.align		4
.L_9:
        /*0018*/ 	.byte	0x04, 0x17
        /*001a*/ 	.short	(.L_11 - .L_10)
.L_10:
        /*001c*/ 	.word	0x00000000
        /*0020*/ 	.short	0x000c
        /*0022*/ 	.short	0x0040
        /*0024*/ 	.byte	0x00, 0xf4, 0x21, 0x00


	//----- nvinfo : EIATTR_KPARAM_INFO
	.align		4
.L_11:
        /*0028*/ 	.byte	0x04, 0x17
        /*002a*/ 	.short	(.L_13 - .L_12)
.L_12:
        /*002c*/ 	.word	0x00000000
        /*0030*/ 	.short	0x000b
        /*0032*/ 	.short	0x0038
        /*0034*/ 	.byte	0x00, 0xf0, 0x11, 0x00


	//----- nvinfo : EIATTR_KPARAM_INFO
	.align		4
.L_13:
        /*0038*/ 	.byte	0x04, 0x17
        /*003a*/ 	.short	(.L_15 - .L_14)
.L_14:
        /*003c*/ 	.word	0x00000000
        /*0040*/ 	.short	0x000a
        /*0042*/ 	.short	0x0034
        /*0044*/ 	.byte	0x00, 0xf0, 0x11, 0x00


	//----- nvinfo : EIATTR_KPARAM_INFO
	.align		4
.L_15:
        /*0048*/ 	.byte	0x04, 0x17
        /*004a*/ 	.short	(.L_17 - .L_16)
.L_16:
        /*004c*/ 	.word	0x00000000
        /*0050*/ 	.short	0x0009
        /*0052*/ 	.short	0x0030
        /*0054*/ 	.byte	0x00, 0xf0, 0x11, 0x00


	//----- nvinfo : EIATTR_KPARAM_INFO
	.align		4
.L_17:
        /*0058*/ 	.byte	0x04, 0x17
        /*005a*/ 	.short	(.L_19 - .L_18)
.L_18:
        /*005c*/ 	.word	0x00000000
        /*0060*/ 	.short	0x0008
        /*0062*/ 	.short	0x002c
        /*0064*/ 	.byte	0x00, 0xf0, 0x11, 0x00


	//----- nvinfo : EIATTR_KPARAM_INFO
	.align		4
.L_19:
        /*0068*/ 	.byte	0x04, 0x17
        /*006a*/ 	.short	(.L_21 - .L_20)
.L_20:
        /*006c*/ 	.word	0x00000000
        /*0070*/ 	.short	0x0007
        /*0072*/ 	.short	0x0028
        /*0074*/ 	.byte	0x00, 0xf0, 0x11, 0x00


	//----- nvinfo : EIATTR_KPARAM_INFO
	.align		4
.L_21:
        /*0078*/ 	.byte	0x04, 0x17
        /*007a*/ 	.short	(.L_23 - .L_22)
.L_22:
        /*007c*/ 	.word	0x00000000
        /*0080*/ 	.short	0x0006
        /*0082*/ 	.short	0x0024
        /*0084*/ 	.byte	0x00, 0xf0, 0x11, 0x00


	//----- nvinfo : EIATTR_KPARAM_INFO
	.align		4
.L_23:
        /*0088*/ 	.byte	0x04, 0x17
        /*008a*/ 	.short	(.L_25 - .L_24)
.L_24:
        /*008c*/ 	.word	0x00000000
        /*0090*/ 	.short	0x0005
        /*0092*/ 	.short	0x0020
        /*0094*/ 	.byte	0x00, 0xf0, 0x11, 0x00


	//----- nvinfo : EIATTR_KPARAM_INFO
	.align		4
.L_25:
        /*0098*/ 	.byte	0x04, 0x17
        /*009a*/ 	.short	(.L_27 - .L_26)
.L_26:
        /*009c*/ 	.word	0x00000000
        /*00a0*/ 	.short	0x0004
        /*00a2*/ 	.short	0x001c
        /*00a4*/ 	.byte	0x00, 0xf0, 0x11, 0x00


	//----- nvinfo : EIATTR_KPARAM_INFO
	.align		4
.L_27:
        /*00a8*/ 	.byte	0x04, 0x17
        /*00aa*/ 	.short	(.L_29 - .L_28)
.L_28:
        /*00ac*/ 	.word	0x00000000
        /*00b0*/ 	.short	0x0003
        /*00b2*/ 	.short	0x0018
        /*00b4*/ 	.byte	0x00, 0xf0, 0x11, 0x00


	//----- nvinfo : EIATTR_KPARAM_INFO
	.align		4
.L_29:
        /*00b8*/ 	.byte	0x04, 0x17
        /*00ba*/ 	.short	(.L_31 - .L_30)
.L_30:
        /*00bc*/ 	.word	0x00000000
        /*00c0*/ 	.short	0x0002
        /*00c2*/ 	.short	0x0010
        /*00c4*/ 	.byte	0x00, 0xf4, 0x21, 0x00


	//----- nvinfo : EIATTR_KPARAM_INFO
	.align		4
.L_31:
        /*00c8*/ 	.byte	0x04, 0x17
        /*00ca*/ 	.short	(.L_33 - .L_32)
.L_32:
        /*00cc*/ 	.word	0x00000000
        /*00d0*/ 	.short	0x0001
        /*00d2*/ 	.short	0x0008
        /*00d4*/ 	.byte	0x00, 0xf4, 0x21, 0x00


	//----- nvinfo : EIATTR_KPARAM_INFO
	.align		4
.L_33:
        /*00d8*/ 	.byte	0x04, 0x17
        /*00da*/ 	.short	(.L_35 - .L_34)
.L_34:
        /*00dc*/ 	.word	0x00000000
        /*00e0*/ 	.short	0x0000
        /*00e2*/ 	.short	0x0000
        /*00e4*/ 	.byte	0x00, 0xf4, 0x21, 0x00


	//----- nvinfo : EIATTR_SPARSE_MMA_MASK
	.align		4
.L_35:
        /*00e8*/ 	.byte	0x03, 0x50
        /*00ea*/ 	.short	0x0000


	//----- nvinfo : EIATTR_MAXREG_COUNT
	.align		4
        /*00ec*/ 	.byte	0x03, 0x1b
        /*00ee*/ 	.short	0x00ff


	//----- nvinfo : EIATTR_NUM_BARRIERS
	.align		4
        /*00f0*/ 	.byte	0x02, 0x4c
        /*00f2*/ 	.byte	0x01
	.zero		1


	//----- nvinfo : EIATTR_MERCURY_ISA_VERSION
	.align		4
        /*00f4*/ 	.byte	0x03, 0x5f
        /*00f6*/ 	.short	0x0101


	//----- nvinfo : EIATTR_EXIT_INSTR_OFFSETS
	.align		4
        /*00f8*/ 	.byte	0x04, 0x1c
        /*00fa*/ 	.short	(.L_37 - .L_36)


	//   ....[0]....
.L_36:
        /*00fc*/ 	.word	0x00001cc0


	//   ....[1]....
        /*0100*/ 	.word	0x00001cf0


	//----- nvinfo : EIATTR_REQNTID
	.align		4
.L_37:
        /*0104*/ 	.byte	0x04, 0x10
        /*0106*/ 	.short	(.L_39 - .L_38)
.L_38:
        /*0108*/ 	.word	0x00000100
        /*010c*/ 	.word	0x00000001
        /*0110*/ 	.word	0x00000001


	//----- nvinfo : EIATTR_CBANK_PARAM_SIZE
	.align		4
.L_39:
        /*0114*/ 	.byte	0x03, 0x19
        /*0116*/ 	.short	0x0050


	//----- nvinfo : EIATTR_PARAM_CBANK
	.align		4
        /*0118*/ 	.byte	0x04, 0x0a
        /*011a*/ 	.short	(.L_41 - .L_40)
	.align		4
.L_40:
        /*011c*/ 	.word	index@(.nv.constant0.matmul_kernel)
        /*0120*/ 	.short	0x0210
        /*0122*/ 	.short	0x0050


	//----- nvinfo : EIATTR_SW_WAR
	.align		4
.L_41:
        /*0124*/ 	.byte	0x04, 0x36
        /*0126*/ 	.short	(.L_43 - .L_42)
.L_42:
        /*0128*/ 	.word	0x00000008
.L_43:


//--------------------- .nv.callgraph             --------------------------
	.section	.nv.callgraph,"",@"SHT_CUDA_CALLGRAPH"
	.align	4
	.sectionentsize	8
	.align		4
        /*0000*/ 	.word	0x00000000
	.align		4
        /*0004*/ 	.word	0xffffffff
	.align		4
        /*0008*/ 	.word	0x00000000
	.align		4
        /*000c*/ 	.word	0xfffffffe
	.align		4
        /*0010*/ 	.word	0x00000000
	.align		4
        /*0014*/ 	.word	0xfffffffd
	.align		4
        /*0018*/ 	.word	0x00000000
	.align		4
        /*001c*/ 	.word	0xfffffffc


//--------------------- .text.matmul_kernel       --------------------------
	.section	.text.matmul_kernel,"ax",@progbits
	.align	128
        .global         matmul_kernel
        .type           matmul_kernel,@function
        .size           matmul_kernel,(.L_x_3 - matmul_kernel)
        .other          matmul_kernel,@"STO_CUDA_ENTRY STV_DEFAULT"
matmul_kernel:
.text.matmul_kernel:
[----:B------:R-:W-:Y:S08]  /*0000*/  LDC R1, c[0x0][0x28] ;  /* 0x00000a00ff017b82 */ /* 0x000ff00000000800 */
[----:B------:R-:W0:Y:S01]  /*0010*/  LDC.64 R20, c[0x0][0x228] ;  /* 0x00008a00ff147b82 */ /* 0x000e220000000a00 */
[----:B------:R-:W1:Y:S01]  /*0020*/  S2R R5, SR_CTAID.X ;  /* 0x0000000000057919 */ /* 0x000e620000002500 */
[----:B------:R-:W-:Y:S01]  /*0030*/  UMOV UR4, 0x400 ;  /* 0x0000040000047882 */ /* 0x000fe20000000000 */
[----:B------:R-:W-:Y:S01]  /*0040*/  ULDC.64 UR6, c[0x0][0x208] ;  /* 0x0000820000067ab9 */ /* 0x000fe20000000a00 */
[----:B------:R-:W2:Y:S04]  /*0050*/  S2R R15, SR_TID.X ;  /* 0x00000000000f7919 */ /* 0x000ea80000002100 */
[----:B------:R-:W3:Y:S08]  /*0060*/  LDC R56, c[0x0][0x230] ;  /* 0x00008c00ff387b82 */ /* 0x000ef00000000800 */
[----:B------:R-:W4:Y:S01]  /*0070*/  S2UR UR5, SR_CgaCtaId ;  /* 0x00000000000579c3 */ /* 0x000f220000008800 */
[----:B0-----:R-:W-:-:S05]  /*0080*/  VIADD R0, R21, 0x3f ;  /* 0x0000003f15007836 */ /* 0x001fca0000000000 */
[----:B------:R-:W-:Y:S01]  /*0090*/  SHF.R.S32.HI R3, RZ, 0x1f, R0 ;  /* 0x0000001fff037819 */ /* 0x000fe20000011400 */
[----:B---3--:R-:W-:-:S03]  /*00a0*/  VIADD R56, R56, 0x1f ;  /* 0x0000001f38387836 */ /* 0x008fc60000000000 */
[----:B------:R-:W-:Y:S02]  /*00b0*/  LEA.HI R3, R3, R0, RZ, 0x6 ;  /* 0x0000000003037211 */ /* 0x000fe400078f30ff */
[----:B-1----:R-:W-:Y:S02]  /*00c0*/  IABS R8, R5 ;  /* 0x0000000500087213 */ /* 0x002fe40000000000 */
[----:B------:R-:W-:Y:S01]  /*00d0*/  SHF.R.S32.HI R3, RZ, 0x6, R3 ;  /* 0x00000006ff037819 */ /* 0x000fe20000011403 */
[----:B----4-:R-:W-:-:S04]  /*00e0*/  ULEA UR4, UR5, UR4, 0x18 ;  /* 0x0000000405047291 */ /* 0x010fc8000f8ec03f */
[----:B------:R-:W-:-:S05]  /*00f0*/  IMAD.SHL.U32 R4, R3, 0x8, RZ ;  /* 0x0000000803047824 */ /* 0x000fca00078e00ff */
[-C--:B------:R-:W-:Y:S02]  /*0100*/  IABS R7, R4.reuse ;  /* 0x0000000400077213 */ /* 0x080fe40000000000 */
[----:B------:R-:W-:Y:S02]  /*0110*/  IABS R10, R4 ;  /* 0x00000004000a7213 */ /* 0x000fe40000000000 */
[----:B------:R-:W0:Y:S08]  /*0120*/  I2F.RP R0, R7 ;  /* 0x0000000700007306 */ /* 0x000e300000209400 */
[----:B0-----:R-:W0:Y:S02]  /*0130*/  MUFU.RCP R0, R0 ;  /* 0x0000000000007308 */ /* 0x001e240000001000 */
[----:B0-----:R-:W-:-:S02]  /*0140*/  VIADD R2, R0, 0xffffffe ;  /* 0x0ffffffe00027836 */ /* 0x001fc40000000000 */
[----:B------:R-:W-:-:S04]  /*0150*/  IMAD.MOV R0, RZ, RZ, -R10 ;  /* 0x000000ffff007224 */ /* 0x000fc800078e0a0a */
[----:B------:R0:W1:Y:S02]  /*0160*/  F2I.FTZ.U32.TRUNC.NTZ R3, R2 ;  /* 0x0000000200037305 */ /* 0x000064000021f000 */
[----:B0-----:R-:W-:Y:S02]  /*0170*/  IMAD.MOV.U32 R2, RZ, RZ, RZ ;  /* 0x000000ffff027224 */ /* 0x001fe400078e00ff */
[----:B-1----:R-:W-:-:S04]  /*0180*/  IMAD.MOV R6, RZ, RZ, -R3 ;  /* 0x000000ffff067224 */ /* 0x002fc800078e0a03 */
[----:B------:R-:W-:Y:S02]  /*0190*/  IMAD R9, R6, R7, RZ ;  /* 0x0000000706097224 */ /* 0x000fe400078e02ff */
[----:B------:R-:W-:Y:S02]  /*01a0*/  IMAD.MOV.U32 R6, RZ, RZ, R8 ;  /* 0x000000ffff067224 */ /* 0x000fe400078e0008 */
[----:B------:R-:W-:-:S06]  /*01b0*/  IMAD.HI.U32 R3, R3, R9, R2 ;  /* 0x0000000903037227 */ /* 0x000fcc00078e0002 */
[----:B------:R-:W-:-:S04]  /*01c0*/  IMAD.HI.U32 R3, R3, R6, RZ ;  /* 0x0000000603037227 */ /* 0x000fc800078e00ff */
[----:B------:R-:W-:-:S05]  /*01d0*/  IMAD R0, R3, R0, R6 ;  /* 0x0000000003007224 */ /* 0x000fca00078e0206 */
[----:B------:R-:W-:-:S13]  /*01e0*/  ISETP.GT.U32.AND P1, PT, R7, R0, PT ;  /* 0x000000000700720c */ /* 0x000fda0003f24070 */
[----:B------:R-:W-:Y:S02]  /*01f0*/  @!P1 IMAD.IADD R0, R0, 0x1, -R7 ;  /* 0x0000000100009824 */ /* 0x000fe400078e0a07 */
[----:B------:R-:W-:Y:S01]  /*0200*/  @!P1 VIADD R3, R3, 0x1 ;  /* 0x0000000103039836 */ /* 0x000fe20000000000 */
[----:B------:R-:W-:Y:S02]  /*0210*/  ISETP.NE.AND P1, PT, R4, RZ, PT ;  /* 0x000000ff0400720c */ /* 0x000fe40003f25270 */
[----:B------:R-:W-:Y:S02]  /*0220*/  ISETP.GE.U32.AND P0, PT, R0, R7, PT ;  /* 0x000000070000720c */ /* 0x000fe40003f06070 */
[----:B------:R-:W-:-:S04]  /*0230*/  LOP3.LUT R0, R5, R4, RZ, 0x3c, !PT ;  /* 0x0000000405007212 */ /* 0x000fc800078e3cff */
[----:B------:R-:W-:Y:S01]  /*0240*/  ISETP.GE.AND P2, PT, R0, RZ, PT ;  /* 0x000000ff0000720c */ /* 0x000fe20003f46270 */
[----:B------:R-:W-:-:S06]  /*0250*/  VIADD R0, R20, 0x1f ;  /* 0x0000001f14007836 */ /* 0x000fcc0000000000 */
[----:B------:R-:W-:-:S04]  /*0260*/  @P0 VIADD R3, R3, 0x1 ;  /* 0x0000000103030836 */ /* 0x000fc80000000000 */
[----:B------:R-:W-:Y:S01]  /*0270*/  IMAD.MOV.U32 R2, RZ, RZ, R3 ;  /* 0x000000ffff027224 */ /* 0x000fe200078e0003 */
[----:B------:R-:W-:-:S03]  /*0280*/  SHF.R.S32.HI R3, RZ, 0x1f, R0 ;  /* 0x0000001fff037819 */ /* 0x000fc60000011400 */
[----:B------:R-:W-:Y:S01]  /*0290*/  @!P2 IMAD.MOV R2, RZ, RZ, -R2 ;  /* 0x000000ffff02a224 */ /* 0x000fe200078e0a02 */
[----:B------:R-:W-:Y:S02]  /*02a0*/  @!P1 LOP3.LUT R2, RZ, R4, RZ, 0x33, !PT ;  /* 0x00000004ff029212 */ /* 0x000fe400078e33ff */
[----:B------:R-:W-:-:S03]  /*02b0*/  LEA.HI R3, R3, R0, RZ, 0x5 ;  /* 0x0000000003037211 */ /* 0x000fc600078f28ff */
[----:B------:R-:W-:Y:S02]  /*02c0*/  IMAD.SHL.U32 R17, R2, 0x8, RZ ;  /* 0x0000000802117824 */ /* 0x000fe400078e00ff */
[----:B------:R-:W-:-:S03]  /*02d0*/  IMAD.MOV R2, RZ, RZ, -R2 ;  /* 0x000000ffff027224 */ /* 0x000fc600078e0a02 */
[----:B------:R-:W-:Y:S01]  /*02e0*/  LEA.HI.SX32 R3, R3, -R17, 0x1b ;  /* 0x8000001103037211 */ /* 0x000fe200078fdaff */
[----:B------:R-:W-:-:S03]  /*02f0*/  IMAD R4, R4, R2, R5 ;  /* 0x0000000204047224 */ /* 0x000fc600078e0205 */
[----:B------:R-:W-:Y:S02]  /*0300*/  VIMNMX R11, R3, 0x8, PT ;  /* 0x00000008030b7848 */ /* 0x000fe40003fe0100 */
[----:B------:R-:W-:Y:S02]  /*0310*/  IABS R9, R4 ;  /* 0x0000000400097213 */ /* 0x000fe40000000000 */
[----:B------:R-:W-:-:S04]  /*0320*/  IABS R7, R11 ;  /* 0x0000000b00077213 */ /* 0x000fc80000000000 */
[----:B------:R-:W0:Y:S08]  /*0330*/  I2F.RP R0, R7 ;  /* 0x0000000700007306 */ /* 0x000e300000209400 */
[----:B0-----:R-:W0:Y:S02]  /*0340*/  MUFU.RCP R0, R0 ;  /* 0x0000000000007308 */ /* 0x001e240000001000 */
[----:B0-----:R-:W-:-:S06]  /*0350*/  VIADD R3, R0, 0xffffffe ;  /* 0x0ffffffe00037836 */ /* 0x001fcc0000000000 */
[----:B------:R-:W0:Y:S02]  /*0360*/  F2I.FTZ.U32.TRUNC.NTZ R3, R3 ;  /* 0x0000000300037305 */ /* 0x000e24000021f000 */
[----:B0-----:R-:W-:-:S04]  /*0370*/  IMAD.MOV R6, RZ, RZ, -R3 ;  /* 0x000000ffff067224 */ /* 0x001fc800078e0a03 */
[----:B------:R-:W-:Y:S01]  /*0380*/  IMAD.MOV.U32 R2, RZ, RZ, R6 ;  /* 0x000000ffff027224 */ /* 0x000fe200078e0006 */
[----:B------:R-:W-:-:S03]  /*0390*/  IABS R6, R11 ;  /* 0x0000000b00067213 */ /* 0x000fc60000000000 */
[----:B------:R-:W-:Y:S02]  /*03a0*/  IMAD R5, R2, R7, RZ ;  /* 0x0000000702057224 */ /* 0x000fe400078e02ff */
[----:B------:R-:W-:Y:S02]  /*03b0*/  IMAD.MOV.U32 R2, RZ, RZ, RZ ;  /* 0x000000ffff027224 */ /* 0x000fe400078e00ff */
[----:B------:R-:W-:Y:S02]  /*03c0*/  IMAD.MOV R0, RZ, RZ, -R6 ;  /* 0x000000ffff007224 */ /* 0x000fe400078e0a06 */
[----:B------:R-:W-:Y:S01]  /*03d0*/  IMAD.HI.U32 R2, R3, R5, R2 ;  /* 0x0000000503027227 */ /* 0x000fe200078e0002 */
[----:B--2---:R-:W-:-:S04]  /*03e0*/  SHF.R.U32.HI R3, RZ, 0x5, R15 ;  /* 0x00000005ff037819 */ /* 0x004fc8000001160f */
[----:B------:R-:W-:Y:S01]  /*03f0*/  SGXT.U32 R3, R3, 0x3 ;  /* 0x000000030303781a */ /* 0x000fe20000000000 */
        /* <DEDUP_REMOVED lines=8> */
[----:B------:R-:W-:-:S07]  /*0480*/  ISETP.GE.AND P2, PT, R0, RZ, PT ;  /* 0x000000ff0000720c */ /* 0x000fce0003f46270 */
[----:B------:R-:W-:Y:S01]  /*0490*/  @P0 VIADD R2, R2, 0x1 ;  /* 0x0000000102020836 */ /* 0x000fe20000000000 */
[----:B------:R-:W-:-:S03]  /*04a0*/  ISETP.GT.AND P0, PT, R56, 0x1f, PT ;  /* 0x0000001f3800780c */ /* 0x000fc60003f04270 */
[----:B------:R-:W-:Y:S01]  /*04b0*/  IMAD.MOV.U32 R6, RZ, RZ, R2 ;  /* 0x000000ffff067224 */ /* 0x000fe200078e0002 */
[----:B------:R-:W-:-:S03]  /*04c0*/  LEA.HI R2, R15, 0x18, RZ, 0x1b ;  /* 0x000000180f027811 */ /* 0x000fc600078fd8ff */
[----:B------:R-:W-:Y:S01]  /*04d0*/  @!P2 IMAD.MOV R6, RZ, RZ, -R6 ;  /* 0x000000ffff06a224 */ /* 0x000fe200078e0a06 */
[----:B------:R-:W-:-:S05]  /*04e0*/  @!P1 LOP3.LUT R6, RZ, R11, RZ, 0x33, !PT ;  /* 0x0000000bff069212 */ /* 0x000fca00078e33ff */
[----:B------:R-:W-:Y:S01]  /*04f0*/  IMAD.MOV R0, RZ, RZ, -R6 ;  /* 0x000000ffff007224 */ /* 0x000fe200078e0a06 */
[----:B------:R-:W-:Y:S01]  /*0500*/  @!P0 CS2R R24, SRZ ;  /* 0x0000000000188805 */ /* 0x000fe2000001ff00 */
[----:B------:R-:W-:Y:S01]  /*0510*/  IMAD.SHL.U32 R10, R6, 0x40, RZ ;  /* 0x00000040060a7824 */ /* 0x000fe200078e00ff */
[----:B------:R-:W-:Y:S01]  /*0520*/  @!P0 CS2R R26, SRZ ;  /* 0x00000000001a8805 */ /* 0x000fe2000001ff00 */
[----:B------:R-:W-:Y:S02]  /*0530*/  IMAD R0, R11, R0, R4 ;  /* 0x000000000b007224 */ /* 0x000fe400078e0204 */
[C---:B------:R-:W-:Y:S01]  /*0540*/  IMAD.IADD R9, R10.reuse, 0x1, R2 ;  /* 0x000000010a097824 */ /* 0x040fe200078e0202 */
[----:B------:R-:W-:Y:S01]  /*0550*/  LEA.HI R11, R15, R10, RZ, 0x1b ;  /* 0x0000000a0f0b7211 */ /* 0x000fe200078fd8ff */
[----:B------:R-:W-:Y:S01]  /*0560*/  IMAD.IADD R17, R17, 0x1, R0 ;  /* 0x0000000111117824 */ /* 0x000fe200078e0200 */
[C---:B------:R-:W-:Y:S01]  /*0570*/  LOP3.LUT R0, R15.reuse, 0x1f, RZ, 0xc0, !PT ;  /* 0x0000001f0f007812 */ /* 0x040fe200078ec0ff */
[C---:B------:R-:W-:Y:S01]  /*0580*/  @!P0 IMAD.SHL.U32 R4, R15.reuse, 0x20, RZ ;  /* 0x000000200f048824 */ /* 0x040fe200078e00ff */
[C---:B------:R-:W-:Y:S01]  /*0590*/  LOP3.LUT R6, R10.reuse, R3, RZ, 0xfc, !PT ;  /* 0x000000030a067212 */ /* 0x040fe200078efcff */
[----:B------:R-:W-:Y:S01]  /*05a0*/  @!P0 IMAD.SHL.U32 R5, R15, 0x8, RZ ;  /* 0x000000080f058824 */ /* 0x000fe200078e00ff */
[C-C-:B------:R-:W-:Y:S01]  /*05b0*/  LOP3.LUT R7, R10.reuse, 0x8, R3.reuse, 0xfe, !PT ;  /* 0x000000080a077812 */ /* 0x140fe200078efe03 */
[----:B------:R-:W-:Y:S01]  /*05c0*/  IMAD R14, R17, 0x20, R0 ;  /* 0x00000020110e7824 */ /* 0x000fe200078e0200 */
[----:B------:R-:W-:Y:S01]  /*05d0*/  LOP3.LUT R8, R10, 0x10, R3, 0xfe, !PT ;  /* 0x000000100a087812 */ /* 0x000fe200078efe03 */
[----:B------:R-:W-:Y:S01]  /*05e0*/  VIADD R10, R11, 0x38 ;  /* 0x000000380b0a7836 */ /* 0x000fe20000000000 */
[----:B------:R-:W-:-:S02]  /*05f0*/  LOP3.LUT R11, R6, 0x20, RZ, 0xfc, !PT ;  /* 0x00000020060b7812 */ /* 0x000fc400078efcff */
[C---:B------:R-:W-:Y:S02]  /*0600*/  LOP3.LUT R12, R6.reuse, 0x28, RZ, 0xfc, !PT ;  /* 0x00000028060c7812 */ /* 0x040fe400078efcff */
[----:B------:R-:W-:Y:S01]  /*0610*/  LOP3.LUT R13, R6, 0x30, RZ, 0xfc, !PT ;  /* 0x00000030060d7812 */ /* 0x000fe200078efcff */
[----:B------:R-:W-:Y:S06]  /*0620*/  @!P0 BRA `(.L_x_0) ;  /* 0x00000010006c8947 */ /* 0x000fec0003800000 */
[----:B------:R-:W-:Y:S01]  /*0630*/  IABS R16, R21 ;  /* 0x0000001500107213 */ /* 0x000fe20000000000 */
[----:B------:R-:W0:Y:S01]  /*0640*/  LDC R54, c[0x0][0x238] ;  /* 0x00008e00ff367b82 */ /* 0x000e220000000800 */
[----:B------:R-:W-:Y:S01]  /*0650*/  IABS R17, R20 ;  /* 0x0000001400117213 */ /* 0x000fe20000000000 */
[----:B------:R-:W-:Y:S01]  /*0660*/  ULDC UR5, c[0x0][0x240] ;  /* 0x0000900000057ab9 */ /* 0x000fe20000000800 */
[----:B------:R-:W1:Y:S01]  /*0670*/  I2F.RP R22, R16 ;  /* 0x0000001000167306 */ /* 0x000e620000209400 */
[----:B------:R-:W-:Y:S01]  /*0680*/  IABS R26, R13 ;  /* 0x0000000d001a7213 */ /* 0x000fe20000000000 */
[----:B------:R-:W-:Y:S01]  /*0690*/  ULDC.64 UR8, c[0x0][0x218] ;  /* 0x0000860000087ab9 */ /* 0x000fe20000000a00 */
[----:B------:R-:W-:Y:S01]  /*06a0*/  SHF.R.S32.HI R23, RZ, 0x1f, R56 ;  /* 0x0000001fff177819 */ /* 0x000fe20000011438 */
[----:B------:R-:W-:Y:S01]  /*06b0*/  ULDC.64 UR10, c[0x0][0x210] ;  /* 0x00008400000a7ab9 */ /* 0x000fe20000000a00 */
[----:B------:R-:W-:Y:S01]  /*06c0*/  IABS R28, R12 ;  /* 0x0000000c001c7213 */ /* 0x000fe20000000000 */
[----:B------:R-:W2:Y:S01]  /*06d0*/  LDC R57, c[0x0][0x23c] ;  /* 0x00008f00ff397b82 */ /* 0x000ea20000000800 */
[----:B------:R-:W-:Y:S01]  /*06e0*/  IABS R30, R11 ;  /* 0x0000000b001e7213 */ /* 0x000fe20000000000 */
[----:B------:R-:W3:Y:S01]  /*06f0*/  I2F.RP R24, R17 ;  /* 0x0000001100187306 */ /* 0x000ee20000209400 */
[----:B------:R-:W-:-:S02]  /*0700*/  LEA.HI R56, R23, R56, RZ, 0x5 ;  /* 0x0000003817387211 */ /* 0x000fc400078f28ff */
[----:B------:R-:W-:Y:S02]  /*0710*/  IABS R35, R6 ;  /* 0x0000000600237213 */ /* 0x000fe40000000000 */
[C---:B------:R-:W-:Y:S02]  /*0720*/  LOP3.LUT R52, R3.reuse, 0x10, RZ, 0xfc, !PT ;  /* 0x0000001003347812 */ /* 0x040fe400078efcff */
[----:B------:R-:W-:Y:S01]  /*0730*/  LOP3.LUT R53, R3, 0x8, RZ, 0xfc, !PT ;  /* 0x0000000803357812 */ /* 0x000fe200078efcff */
[----:B-1----:R-:W1:Y:S01]  /*0740*/  MUFU.RCP R22, R22 ;  /* 0x0000001600167308 */ /* 0x002e620000001000 */
[----:B------:R-:W-:Y:S01]  /*0750*/  SHF.R.S32.HI R56, RZ, 0x5, R56 ;  /* 0x00000005ff387819 */ /* 0x000fe20000011438 */
[-C--:B0-----:R-:W-:Y:S02]  /*0760*/  IMAD R62, R2, R54.reuse, RZ ;  /* 0x00000036023e7224 */ /* 0x081fe400078e02ff */
[----:B------:R-:W-:-:S04]  /*0770*/  IMAD R63, R52, R54, RZ ;  /* 0x00000036343f7224 */ /* 0x000fc800078e02ff */
[----:B---3--:R-:W0:Y:S01]  /*0780*/  MUFU.RCP R24, R24 ;  /* 0x0000001800187308 */ /* 0x008e220000001000 */
[-C--:B------:R-:W-:Y:S02]  /*0790*/  IMAD R65, R3, R54.reuse, RZ ;  /* 0x0000003603417224 */ /* 0x080fe400078e02ff */
[----:B------:R-:W-:Y:S02]  /*07a0*/  IMAD R64, R53, R54, RZ ;  /* 0x0000003635407224 */ /* 0x000fe400078e02ff */
[----:B------:R-:W-:Y:S02]  /*07b0*/  IMAD.SHL.U32 R54, R54, 0x20, RZ ;  /* 0x0000002036367824 */ /* 0x000fe400078e00ff */
[----:B--2---:R-:W-:Y:S02]  /*07c0*/  IMAD R55, R0, R57, RZ ;  /* 0x0000003900377224 */ /* 0x004fe400078e02ff */
[----:B-1----:R-:W-:Y:S02]  /*07d0*/  VIADD R18, R22, 0xffffffe ;  /* 0x0ffffffe16127836 */ /* 0x002fe40000000000 */
[----:B------:R-:W-:-:S02]  /*07e0*/  IMAD.SHL.U32 R57, R57, 0x20, RZ ;  /* 0x0000002039397824 */ /* 0x000fc400078e00ff */
[----:B------:R1:W2:Y:S01]  /*07f0*/  F2I.FTZ.U32.TRUNC.NTZ R19, R18 ;  /* 0x0000001200137305 */ /* 0x0002a2000021f000 */
[----:B0-----:R-:W-:-:S07]  /*0800*/  VIADD R4, R24, 0xffffffe ;  /* 0x0ffffffe18047836 */ /* 0x001fce0000000000 */
[----:B------:R0:W3:Y:S01]  /*0810*/  F2I.FTZ.U32.TRUNC.NTZ R5, R4 ;  /* 0x0000000400057305 */ /* 0x0000e2000021f000 */
[----:B-1----:R-:W-:Y:S02]  /*0820*/  IMAD.MOV.U32 R18, RZ, RZ, RZ ;  /* 0x000000ffff127224 */ /* 0x002fe400078e00ff */
[----:B--2---:R-:W-:Y:S02]  /*0830*/  IMAD.MOV R25, RZ, RZ, -R19 ;  /* 0x000000ffff197224 */ /* 0x004fe400078e0a13 */
[----:B0-----:R-:W-:Y:S02]  /*0840*/  IMAD.MOV.U32 R4, RZ, RZ, RZ ;  /* 0x000000ffff047224 */ /* 0x001fe400078e00ff */
[----:B------:R-:W-:-:S04]  /*0850*/  IMAD R25, R25, R16, RZ ;  /* 0x0000001019197224 */ /* 0x000fc800078e02ff */
[----:B------:R-:W-:Y:S01]  /*0860*/  IMAD.HI.U32 R19, R19, R25, R18 ;  /* 0x0000001913137227 */ /* 0x000fe200078e0012 */
[----:B------:R-:W-:-:S03]  /*0870*/  IABS R25, R10 ;  /* 0x0000000a00197213 */ /* 0x000fc60000000000 */
[----:B---3--:R-:W-:Y:S02]  /*0880*/  IMAD.MOV R32, RZ, RZ, -R5 ;  /* 0x000000ffff207224 */ /* 0x008fe400078e0a05 */
[----:B------:R-:W-:-:S04]  /*0890*/  IMAD.HI.U32 R18, R19, R25, RZ ;  /* 0x0000001913127227 */ /* 0x000fc800078e00ff */
[----:B------:R-:W-:-:S04]  /*08a0*/  IMAD.HI.U32 R22, R19, R26, RZ ;  /* 0x0000001a13167227 */ /* 0x000fc800078e00ff */
[----:B------:R-:W-:-:S04]  /*08b0*/  IMAD.HI.U32 R23, R19, R28, RZ ;  /* 0x0000001c13177227 */ /* 0x000fc800078e00ff */
[----:B------:R-:W-:-:S04]  /*08c0*/  IMAD.HI.U32 R24, R19, R30, RZ ;  /* 0x0000001e13187227 */ /* 0x000fc800078e00ff */
[----:B------:R-:W-:Y:S02]  /*08d0*/  IMAD.MOV R18, RZ, RZ, -R18 ;  /* 0x000000ffff127224 */ /* 0x000fe400078e0a12 */
[----:B------:R-:W-:Y:S02]  /*08e0*/  IMAD R33, R32, R17, RZ ;  /* 0x0000001120217224 */ /* 0x000fe400078e02ff */
[----:B------:R-:W-:Y:S02]  /*08f0*/  IMAD.MOV R27, RZ, RZ, -R22 ;  /* 0x000000ffff1b7224 */ /* 0x000fe400078e0a16 */
[----:B------:R-:W-:Y:S02]  /*0900*/  IMAD.MOV R29, RZ, RZ, -R23 ;  /* 0x000000ffff1d7224 */ /* 0x000fe400078e0a17 */
[----:B------:R-:W-:Y:S01]  /*0910*/  IMAD.MOV R31, RZ, RZ, -R24 ;  /* 0x000000ffff1f7224 */ /* 0x000fe200078e0a18 */
[----:B------:R-:W-:Y:S01]  /*0920*/  IABS R24, R9 ;  /* 0x0000000900187213 */ /* 0x000fe20000000000 */
[----:B------:R-:W-:-:S02]  /*0930*/  IMAD R23, R16, R18, R25 ;  /* 0x0000001210177224 */ /* 0x000fc400078e0219 */
[----:B------:R-:W-:Y:S01]  /*0940*/  IMAD.HI.U32 R22, R5, R33, R4 ;  /* 0x0000002105167227 */ /* 0x000fe200078e0004 */
[----:B------:R-:W-:Y:S02]  /*0950*/  IABS R33, R7 ;  /* 0x0000000700217213 */ /* 0x000fe40000000000 */
[C---:B------:R-:W-:Y:S01]  /*0960*/  ISETP.GT.U32.AND P3, PT, R16.reuse, R23, PT ;  /* 0x000000171000720c */ /* 0x040fe20003f64070 */
[----:B------:R-:W-:Y:S01]  /*0970*/  IMAD R25, R16, R27, R26 ;  /* 0x0000001b10197224 */ /* 0x000fe200078e021a */
[----:B------:R-:W-:Y:S01]  /*0980*/  IABS R26, R8 ;  /* 0x00000008001a7213 */ /* 0x000fe20000000000 */
[----:B------:R-:W-:-:S03]  /*0990*/  IMAD.HI.U32 R4, R19, R24, RZ ;  /* 0x0000001813047227 */ /* 0x000fc600078e00ff */
[C---:B------:R-:W-:Y:S01]  /*09a0*/  ISETP.GT.U32.AND P6, PT, R16.reuse, R25, PT ;  /* 0x000000191000720c */ /* 0x040fe20003fc4070 */
[----:B------:R-:W-:Y:S01]  /*09b0*/  IMAD R27, R16, R29, R28 ;  /* 0x0000001d101b7224 */ /* 0x000fe200078e021c */
[----:B------:R-:W-:Y:S01]  /*09c0*/  IABS R28, R14 ;  /* 0x0000000e001c7213 */ /* 0x000fe20000000000 */
[----:B------:R-:W-:-:S03]  /*09d0*/  IMAD.HI.U32 R5, R19, R26, RZ ;  /* 0x0000001a13057227 */ /* 0x000fc600078e00ff */
[----:B------:R-:W-:Y:S01]  /*09e0*/  ISETP.GT.U32.AND P4, PT, R16, R27, PT ;  /* 0x0000001b1000720c */ /* 0x000fe20003f84070 */
[----:B------:R-:W-:-:S04]  /*09f0*/  IMAD.HI.U32 R18, R19, R33, RZ ;  /* 0x0000002113127227 */ /* 0x000fc800078e00ff */
[----:B------:R-:W-:Y:S02]  /*0a00*/  IMAD R29, R16, R31, R30 ;  /* 0x0000001f101d7224 */ /* 0x000fe400078e021e */
[----:B------:R-:W-:-:S03]  /*0a10*/  IMAD.HI.U32 R19, R19, R35, RZ ;  /* 0x0000002313137227 */ /* 0x000fc600078e00ff */
[C---:B------:R-:W-:Y:S01]  /*0a20*/  ISETP.GT.U32.AND P5, PT, R16.reuse, R29, PT ;  /* 0x0000001d1000720c */ /* 0x040fe20003fa4070 */
[----:B------:R-:W-:Y:S02]  /*0a30*/  IMAD.MOV R31, RZ, RZ, -R4 ;  /* 0x000000ffff1f7224 */ /* 0x000fe400078e0a04 */
[----:B------:R-:W-:Y:S02]  /*0a40*/  IMAD.MOV R4, RZ, RZ, -R19 ;  /* 0x000000ffff047224 */ /* 0x000fe400078e0a13 */
[----:B------:R-:W-:Y:S01]  /*0a50*/  IMAD R19, R16, R31, R24 ;  /* 0x0000001f10137224 */ /* 0x000fe200078e0218 */
[----:B------:R-:W-:Y:S01]  /*0a60*/  SHF.R.U32.HI R24, RZ, 0x2, R15 ;  /* 0x00000002ff187819 */ /* 0x000fe2000001160f */
[----:B------:R-:W-:Y:S02]  /*0a70*/  IMAD.MOV R5, RZ, RZ, -R5 ;  /* 0x000000ffff057224 */ /* 0x000fe400078e0a05 */
[----:B------:R-:W-:Y:S01]  /*0a80*/  IMAD.HI.U32 R22, R22, R28, RZ ;  /* 0x0000001c16167227 */ /* 0x000fe200078e00ff */
[----:B------:R-:W-:-:S03]  /*0a90*/  ISETP.GT.U32.AND P0, PT, R16, R19, PT ;  /* 0x000000131000720c */ /* 0x000fc60003f04070 */
[C---:B------:R-:W-:Y:S02]  /*0aa0*/  IMAD R31, R16.reuse, R5, R26 ;  /* 0x00000005101f7224 */ /* 0x040fe400078e021a */
[----:B------:R-:W-:Y:S02]  /*0ab0*/  IMAD.MOV R18, RZ, RZ, -R18 ;  /* 0x000000ffff127224 */ /* 0x000fe400078e0a12 */
[----:B------:R-:W-:Y:S01]  /*0ac0*/  IMAD.MOV R22, RZ, RZ, -R22 ;  /* 0x000000ffff167224 */ /* 0x000fe200078e0a16 */
[C---:B------:R-:W-:Y:S01]  /*0ad0*/  ISETP.GT.U32.AND P1, PT, R16.reuse, R31, PT ;  /* 0x0000001f1000720c */ /* 0x040fe20003f24070 */
[C---:B------:R-:W-:Y:S02]  /*0ae0*/  IMAD R33, R16.reuse, R18, R33 ;  /* 0x0000001210217224 */ /* 0x040fe400078e0221 */
[----:B------:R-:W-:Y:S02]  /*0af0*/  IMAD R22, R17, R22, R28 ;  /* 0x0000001611167224 */ /* 0x000fe400078e021c */
[C---:B------:R-:W-:Y:S01]  /*0b00*/  IMAD R35, R16.reuse, R4, R35 ;  /* 0x0000000410237224 */ /* 0x040fe200078e0223 */
[----:B------:R-:W-:Y:S01]  /*0b10*/  ISETP.GT.U32.AND P2, PT, R16, R33, PT ;  /* 0x000000211000720c */ /* 0x000fe20003f44070 */
[----:B------:R-:W-:-:S02]  /*0b20*/  @!P3 IMAD.IADD R23, R23, 0x1, -R16 ;  /* 0x000000011717b824 */ /* 0x000fc400078e0a10 */
[--C-:B------:R-:W-:Y:S01]  /*0b30*/  @!P6 IMAD.IADD R25, R25, 0x1, -R16.reuse ;  /* 0x000000011919e824 */ /* 0x100fe200078e0a10 */
[----:B------:R-:W-:Y:S01]  /*0b40*/  ISETP.GT.U32.AND P6, PT, R17, R22, PT ;  /* 0x000000161100720c */ /* 0x000fe20003fc4070 */
[--C-:B------:R-:W-:Y:S01]  /*0b50*/  @!P4 IMAD.IADD R27, R27, 0x1, -R16.reuse ;  /* 0x000000011b1bc824 */ /* 0x100fe200078e0a10 */
[C---:B------:R-:W-:Y:S01]  /*0b60*/  ISETP.GT.U32.AND P3, PT, R16.reuse, R35, PT ;  /* 0x000000231000720c */ /* 0x040fe20003f64070 */
[--C-:B------:R-:W-:Y:S01]  /*0b70*/  @!P5 IMAD.IADD R29, R29, 0x1, -R16.reuse ;  /* 0x000000011d1dd824 */ /* 0x100fe200078e0a10 */
[C---:B------:R-:W-:Y:S01]  /*0b80*/  ISETP.GT.U32.AND P4, PT, R16.reuse, R23, PT ;  /* 0x000000171000720c */ /* 0x040fe20003f84070 */
[--C-:B------:R-:W-:Y:S01]  /*0b90*/  @!P0 IMAD.IADD R19, R19, 0x1, -R16.reuse ;  /* 0x0000000113138824 */ /* 0x100fe200078e0a10 */
[C---:B------:R-:W-:Y:S01]  /*0ba0*/  ISETP.GT.U32.AND P5, PT, R16.reuse, R25, PT ;  /* 0x000000191000720c */ /* 0x040fe20003fa4070 */
[--C-:B------:R-:W-:Y:S01]  /*0bb0*/  @!P1 IMAD.IADD R31, R31, 0x1, -R16.reuse ;  /* 0x000000011f1f9824 */ /* 0x100fe200078e0a10 */
[C---:B------:R-:W-:Y:S01]  /*0bc0*/  ISETP.GT.U32.AND P0, PT, R16.reuse, R27, PT ;  /* 0x0000001b1000720c */ /* 0x040fe20003f04070 */
[----:B------:R-:W-:Y:S01]  /*0bd0*/  @!P2 IMAD.IADD R33, R33, 0x1, -R16 ;  /* 0x000000012121a824 */ /* 0x000fe200078e0a10 */
[C---:B------:R-:W-:Y:S01]  /*0be0*/  ISETP.GT.U32.AND P1, PT, R16.reuse, R29, PT ;  /* 0x0000001d1000720c */ /* 0x040fe20003f24070 */
[----:B------:R-:W-:Y:S01]  /*0bf0*/  IMAD.SHL.U32 R18, R15, 0x2, RZ ;  /* 0x000000020f127824 */ /* 0x000fe200078e00ff */
[----:B------:R-:W-:Y:S01]  /*0c00*/  ISETP.GT.U32.AND P2, PT, R16, R19, PT ;  /* 0x000000131000720c */ /* 0x000fe20003f44070 */
[----:B------:R-:W-:-:S02]  /*0c10*/  @!P6 IMAD.IADD R22, R22, 0x1, -R17 ;  /* 0x000000011616e824 */ /* 0x000fc400078e0a11 */
[--C-:B------:R-:W-:Y:S01]  /*0c20*/  @!P3 IMAD.IADD R35, R35, 0x1, -R16.reuse ;  /* 0x000000012323b824 */ /* 0x100fe200078e0a10 */
[C---:B------:R-:W-:Y:S01]  /*0c30*/  ISETP.GT.U32.AND P3, PT, R16.reuse, R31, PT ;  /* 0x0000001f1000720c */ /* 0x040fe20003f64070 */
[--C-:B------:R-:W-:Y:S01]  /*0c40*/  @!P4 IMAD.IADD R23, R23, 0x1, -R16.reuse ;  /* 0x000000011717c824 */ /* 0x100fe200078e0a10 */
[----:B------:R-:W-:Y:S01]  /*0c50*/  ISETP.GT.U32.AND P4, PT, R16, R33, PT ;  /* 0x000000211000720c */ /* 0x000fe20003f84070 */
[--C-:B------:R-:W-:Y:S01]  /*0c60*/  @!P5 IMAD.IADD R25, R25, 0x1, -R16.reuse ;  /* 0x000000011919d824 */ /* 0x100fe200078e0a10 */
[----:B------:R-:W-:Y:S01]  /*0c70*/  ISETP.GT.U32.AND P5, PT, R17, R22, PT ;  /* 0x000000161100720c */ /* 0x000fe20003fa4070 */
[--C-:B------:R-:W-:Y:S01]  /*0c80*/  @!P0 IMAD.IADD R27, R27, 0x1, -R16.reuse ;  /* 0x000000011b1b8824 */ /* 0x100fe200078e0a10 */
[----:B------:R-:W-:Y:S01]  /*0c90*/  ISETP.GE.AND P0, PT, R10, RZ, PT ;  /* 0x000000ff0a00720c */ /* 0x000fe20003f06270 */
[--C-:B------:R-:W-:Y:S01]  /*0ca0*/  @!P1 IMAD.IADD R29, R29, 0x1, -R16.reuse ;  /* 0x000000011d1d9824 */ /* 0x100fe200078e0a10 */
[----:B------:R-:W-:Y:S01]  /*0cb0*/  ISETP.GE.AND P1, PT, R13, RZ, PT ;  /* 0x000000ff0d00720c */ /* 0x000fe20003f26270 */
[----:B------:R-:W-:Y:S01]  /*0cc0*/  IMAD.SHL.U32 R4, R15, 0x40, RZ ;  /* 0x000000400f047824 */ /* 0x000fe200078e00ff */
[----:B------:R-:W-:Y:S01]  /*0cd0*/  ISETP.GT.U32.AND P6, PT, R16, R35, PT ;  /* 0x000000231000720c */ /* 0x000fe20003fc4070 */
[--C-:B------:R-:W-:Y:S01]  /*0ce0*/  @!P2 IMAD.IADD R19, R19, 0x1, -R16.reuse ;  /* 0x000000011313a824 */ /* 0x100fe200078e0a10 */
[----:B------:R-:W-:Y:S01]  /*0cf0*/  ISETP.GE.AND P2, PT, R12, RZ, PT ;  /* 0x000000ff0c00720c */ /* 0x000fe20003f46270 */
[--C-:B------:R-:W-:Y:S01]  /*0d00*/  @!P3 IMAD.IADD R31, R31, 0x1, -R16.reuse ;  /* 0x000000011f1fb824 */ /* 0x100fe200078e0a10 */
[----:B------:R-:W-:Y:S01]  /*0d10*/  ISETP.GE.AND P3, PT, R9, RZ, PT ;  /* 0x000000ff0900720c */ /* 0x000fe20003f66270 */
[--C-:B------:R-:W-:Y:S01]  /*0d20*/  @!P4 IMAD.IADD R33, R33, 0x1, -R16.reuse ;  /* 0x000000012121c824 */ /* 0x100fe200078e0a10 */
[----:B------:R-:W-:Y:S01]  /*0d30*/  ISETP.GE.AND P4, PT, R11, RZ, PT ;  /* 0x000000ff0b00720c */ /* 0x000fe20003f86270 */
[----:B------:R-:W-:Y:S01]  /*0d40*/  @!P5 IMAD.IADD R22, R22, 0x1, -R17 ;  /* 0x000000011616d824 */ /* 0x000fe200078e0a11 */
[----:B------:R-:W-:Y:S01]  /*0d50*/  ISETP.GE.AND P5, PT, R8, RZ, PT ;  /* 0x000000ff0800720c */ /* 0x000fe20003fa6270 */
[----:B------:R-:W-:Y:S01]  /*0d60*/  @!P0 IMAD.MOV R23, RZ, RZ, -R23 ;  /* 0x000000ffff178224 */ /* 0x000fe200078e0a17 */
[----:B------:R-:W-:Y:S01]  /*0d70*/  ISETP.GE.AND P0, PT, R7, RZ, PT ;  /* 0x000000ff0700720c */ /* 0x000fe20003f06270 */
[C---:B------:R-:W-:Y:S01]  /*0d80*/  IMAD.SHL.U32 R5, R15.reuse, 0x8, RZ ;  /* 0x000000080f057824 */ /* 0x040fe200078e00ff */
[----:B------:R-:W-:Y:S01]  /*0d90*/  LOP3.LUT R37, R18, 0x10, RZ, 0xc0, !PT ;  /* 0x0000001012257812 */ /* 0x000fe200078ec0ff */
[----:B------:R-:W-:Y:S01]  /*0da0*/  IMAD.SHL.U32 R26, R15, 0x10, RZ ;  /* 0x000000100f1a7824 */ /* 0x000fe200078e00ff */
[----:B------:R-:W-:Y:S01]  /*0db0*/  LOP3.LUT R50, R4, 0x1c0, RZ, 0xc0, !PT ;  /* 0x000001c004327812 */ /* 0x000fe200078ec0ff */
[----:B------:R-:W-:Y:S01]  /*0dc0*/  @!P1 IMAD.MOV R25, RZ, RZ, -R25 ;  /* 0x000000ffff199224 */ /* 0x000fe200078e0a19 */
[----:B------:R-:W-:Y:S01]  /*0dd0*/  ISETP.GE.AND P1, PT, R6, RZ, PT ;  /* 0x000000ff0600720c */ /* 0x000fe20003f26270 */
[----:B------:R-:W-:Y:S01]  /*0de0*/  @!P6 IMAD.IADD R35, R35, 0x1, -R16 ;  /* 0x000000012323e824 */ /* 0x000fe200078e0a10 */
[----:B------:R-:W-:Y:S01]  /*0df0*/  LOP3.LUT R26, R26, 0x600, RZ, 0xc0, !PT ;  /* 0x000006001a1a7812 */ /* 0x000fe200078ec0ff */
[----:B------:R-:W-:Y:S01]  /*0e00*/  @!P2 IMAD.MOV R27, RZ, RZ, -R27 ;  /* 0x000000ffff1ba224 */ /* 0x000fe200078e0a1b */
[----:B------:R-:W-:Y:S01]  /*0e10*/  LOP3.LUT R39, R5, 0x30, R18, 0x48, !PT ;  /* 0x0000003005277812 */ /* 0x000fe200078e4812 */
[----:B------:R-:W-:Y:S01]  /*0e20*/  @!P4 IMAD.MOV R29, RZ, RZ, -R29 ;  /* 0x000000ffff1dc224 */ /* 0x000fe200078e0a1d */
[----:B------:R-:W-:Y:S01]  /*0e30*/  LOP3.LUT R37, R37, 0x20, R24, 0xf8, !PT ;  /* 0x0000002025257812 */ /* 0x000fe200078ef818 */
[----:B------:R-:W-:Y:S01]  /*0e40*/  @!P3 IMAD.MOV R19, RZ, RZ, -R19 ;  /* 0x000000ffff13b224 */ /* 0x000fe200078e0a13 */
[----:B------:R-:W-:Y:S01]  /*0e50*/  LOP3.LUT R4, R50, 0x30, R5, 0xf8, !PT ;  /* 0x0000003032047812 */ /* 0x000fe200078ef805 */
[----:B------:R-:W-:Y:S01]  /*0e60*/  @!P5 IMAD.MOV R31, RZ, RZ, -R31 ;  /* 0x000000ffff1fd224 */ /* 0x000fe200078e0a1f */
[----:B------:R-:W-:Y:S01]  /*0e70*/  IADD3 R39, R39, UR4, R26 ;  /* 0x0000000427277c10 */ /* 0x000fe2000fffe01a */
[----:B------:R-:W-:Y:S01]  /*0e80*/  @!P0 IMAD.MOV R33, RZ, RZ, -R33 ;  /* 0x000000ffff218224 */ /* 0x000fe200078e0a21 */
[----:B------:R-:W-:Y:S01]  /*0e90*/  LOP3.LUT R26, R4, R37, RZ, 0x3c, !PT ;  /* 0x00000025041a7212 */ /* 0x000fe200078e3cff */
[----:B------:R-:W-:Y:S01]  /*0ea0*/  IMAD.SHL.U32 R4, R15, 0x20, RZ ;  /* 0x000000200f047824 */ /* 0x000fe200078e00ff */
[----:B------:R-:W-:Y:S01]  /*0eb0*/  LOP3.LUT R15, R18, 0x1fe, RZ, 0xc0, !PT ;  /* 0x000001fe120f7812 */ /* 0x000fe200078ec0ff */
[----:B------:R-:W-:Y:S01]  /*0ec0*/  @!P1 IMAD.MOV R35, RZ, RZ, -R35 ;  /* 0x000000ffff239224 */ /* 0x000fe200078e0a23 */
[----:B------:R-:W-:Y:S01]  /*0ed0*/  ISETP.NE.AND P2, PT, R21, RZ, PT ;  /* 0x000000ff1500720c */ /* 0x000fe20003f45270 */
[----:B------:R-:W-:Y:S01]  /*0ee0*/  IMAD.MOV.U32 R16, RZ, RZ, R22 ;  /* 0x000000ffff107224 */ /* 0x000fe200078e0016 */
[----:B------:R-:W-:Y:S01]  /*0ef0*/  ISETP.GE.AND P6, PT, R14, RZ, PT ;  /* 0x000000ff0e00720c */ /* 0x000fe20003fc6270 */
[----:B------:R-:W-:Y:S01]  /*0f00*/  IMAD.IADD R50, R50, 0x1, R39 ;  /* 0x0000000132327824 */ /* 0x000fe200078e0227 */
[----:B------:R-:W-:-:S02]  /*0f10*/  LOP3.LUT R18, RZ, R21, RZ, 0x33, !PT ;  /* 0x00000015ff127212 */ /* 0x000fc400078e33ff */
[----:B------:R-:W-:Y:S02]  /*0f20*/  ISETP.NE.AND P4, PT, R20, RZ, PT ;  /* 0x000000ff1400720c */ /* 0x000fe40003f85270 */
[C---:B------:R-:W-:Y:S02]  /*0f30*/  SEL R23, R18.reuse, R23, !P2 ;  /* 0x0000001712177207 */ /* 0x040fe40005000000 */
[C---:B------:R-:W-:Y:S02]  /*0f40*/  SEL R29, R18.reuse, R29, !P2 ;  /* 0x0000001d121d7207 */ /* 0x040fe40005000000 */
[C---:B------:R-:W-:Y:S01]  /*0f50*/  SEL R19, R18.reuse, R19, !P2 ;  /* 0x0000001312137207 */ /* 0x040fe20005000000 */
[----:B------:R-:W-:Y:S01]  /*0f60*/  IMAD R23, R23, UR5, RZ ;  /* 0x0000000517177c24 */ /* 0x000fe2000f8e02ff */
        /* <DEDUP_REMOVED lines=8> */
[----:B------:R-:W-:Y:S01]  /*0ff0*/  SEL R18, R18, R35, !P2 ;  /* 0x0000002312127207 */ /* 0x000fe20005000000 */
[----:B------:R-:W-:Y:S01]  /*1000*/  @!P6 IMAD.MOV R16, RZ, RZ, -R16 ;  /* 0x000000ffff10e224 */ /* 0x000fe200078e0a10 */
[----:B------:R-:W-:Y:S01]  /*1010*/  @!P4 LOP3.LUT R16, RZ, R20, RZ, 0x33, !PT ;  /* 0x00000014ff10c212 */ /* 0x000fe200078e33ff */
[----:B------:R-:W-:Y:S01]  /*1020*/  IMAD R25, R25, UR5, RZ ;  /* 0x0000000519197c24 */ /* 0x000fe2000f8e02ff */
[----:B------:R-:W-:Y:S01]  /*1030*/  LEA R66, P6, R23, UR8, 0x1 ;  /* 0x0000000817427c11 */ /* 0x000fe2000f8c08ff */
[----:B------:R-:W-:Y:S01]  /*1040*/  IMAD R27, R27, UR5, RZ ;  /* 0x000000051b1b7c24 */ /* 0x000fe2000f8e02ff */
[----:B------:R-:W-:Y:S01]  /*1050*/  LEA R44, P3, R29, UR8, 0x1 ;  /* 0x000000081d2c7c11 */ /* 0x000fe2000f8608ff */
[----:B------:R-:W-:Y:S01]  /*1060*/  IMAD R18, R18, UR5, RZ ;  /* 0x0000000512127c24 */ /* 0x000fe2000f8e02ff */
[----:B------:R-:W-:Y:S01]  /*1070*/  LEA R42, P2, R19, UR8, 0x1 ;  /* 0x00000008132a7c11 */ /* 0x000fe2000f8408ff */
[----:B------:R-:W-:Y:S01]  /*1080*/  ULDC UR5, c[0x0][0x234] ;  /* 0x00008d0000057ab9 */ /* 0x000fe20000000800 */
[----:B------:R-:W-:Y:S01]  /*1090*/  LEA R40, P1, R31, UR8, 0x1 ;  /* 0x000000081f287c11 */ /* 0x000fe2000f8208ff */
[----:B------:R-:W-:Y:S01]  /*10a0*/  IMAD R16, R16, UR5, RZ ;  /* 0x0000000510107c24 */ /* 0x000fe2000f8e02ff */
[----:B------:R-:W-:Y:S01]  /*10b0*/  LEA R38, P0, R33, UR8, 0x1 ;  /* 0x0000000821267c11 */ /* 0x000fe2000f8008ff */
[----:B------:R-:W-:Y:S01]  /*10c0*/  ULDC UR5, c[0x0][0x230] ;  /* 0x00008c0000057ab9 */ /* 0x000fe20000000800 */
[----:B------:R-:W-:Y:S01]  /*10d0*/  LOP3.LUT R51, R4, 0x200, RZ, 0xc0, !PT ;  /* 0x0000020004337812 */ /* 0x000fe200078ec0ff */
[----:B------:R-:W-:Y:S01]  /*10e0*/  IMAD.WIDE R68, R16, 0x2, RZ ;  /* 0x0000000210447825 */ /* 0x000fe200078e02ff */
[----:B------:R-:W-:-:S02]  /*10f0*/  LEA R48, P5, R25, UR8, 0x1 ;  /* 0x0000000819307c11 */ /* 0x000fc4000f8a08ff */
[----:B------:R-:W-:Y:S02]  /*1100*/  LEA R46, P4, R27, UR8, 0x1 ;  /* 0x000000081b2e7c11 */ /* 0x000fe4000f8808ff */
[----:B------:R-:W-:Y:S02]  /*1110*/  LEA.HI.X.SX32 R67, R23, UR9, 0x1, P6 ;  /* 0x0000000917437c11 */ /* 0x000fe4000b0f0eff */
[----:B------:R-:W-:Y:S02]  /*1120*/  LEA.HI.X.SX32 R45, R29, UR9, 0x1, P3 ;  /* 0x000000091d2d7c11 */ /* 0x000fe400098f0eff */
[----:B------:R-:W-:Y:S02]  /*1130*/  CS2R R28, SRZ ;  /* 0x00000000001c7805 */ /* 0x000fe4000001ff00 */
[----:B------:R-:W-:Y:S02]  /*1140*/  LEA.HI.X.SX32 R43, R19, UR9, 0x1, P2 ;  /* 0x00000009132b7c11 */ /* 0x000fe400090f0eff */
[----:B------:R-:W-:-:S02]  /*1150*/  LEA.HI.X.SX32 R41, R31, UR9, 0x1, P1 ;  /* 0x000000091f297c11 */ /* 0x000fc400088f0eff */
[----:B------:R-:W-:Y:S02]  /*1160*/  CS2R R30, SRZ ;  /* 0x00000000001e7805 */ /* 0x000fe4000001ff00 */
[----:B------:R-:W-:Y:S02]  /*1170*/  LEA.HI.X.SX32 R39, R33, UR9, 0x1, P0 ;  /* 0x0000000921277c11 */ /* 0x000fe400080f0eff */
[----:B------:R-:W-:Y:S02]  /*1180*/  LEA R36, P6, R18, UR8, 0x1 ;  /* 0x0000000812247c11 */ /* 0x000fe4000f8c08ff */
[----:B------:R-:W-:Y:S02]  /*1190*/  LEA R58, P0, R62, UR10, 0x1 ;  /* 0x0000000a3e3a7c11 */ /* 0x000fe4000f8008ff */
[----:B------:R-:W-:Y:S02]  /*11a0*/  LEA R59, P1, R63, UR10, 0x1 ;  /* 0x0000000a3f3b7c11 */ /* 0x000fe4000f8208ff */
[----:B------:R-:W-:-:S02]  /*11b0*/  LEA R60, P2, R64, UR10, 0x1 ;  /* 0x0000000a403c7c11 */ /* 0x000fc4000f8408ff */
[----:B------:R-:W-:Y:S02]  /*11c0*/  LEA R61, P3, R65, UR10, 0x1 ;  /* 0x0000000a413d7c11 */ /* 0x000fe4000f8608ff */
[----:B------:R-:W-:Y:S02]  /*11d0*/  LOP3.LUT R15, R15, 0x30, R24, 0x78, !PT ;  /* 0x000000300f0f7812 */ /* 0x000fe400078e7818 */
[----:B------:R-:W-:Y:S02]  /*11e0*/  IADD3 R51, R26, UR4, R51 ;  /* 0x000000041a337c10 */ /* 0x000fe4000fffe033 */
[----:B------:R-:W-:Y:S02]  /*11f0*/  LEA.HI.X.SX32 R49, R25, UR9, 0x1, P5 ;  /* 0x0000000919317c11 */ /* 0x000fe4000a8f0eff */
[----:B------:R-:W-:Y:S02]  /*1200*/  CS2R R24, SRZ ;  /* 0x0000000000187805 */ /* 0x000fe4000001ff00 */
[----:B------:R-:W-:-:S02]  /*1210*/  LEA.HI.X.SX32 R47, R27, UR9, 0x1, P4 ;  /* 0x000000091b2f7c11 */ /* 0x000fc4000a0f0eff */
[----:B------:R-:W-:Y:S02]  /*1220*/  CS2R R26, SRZ ;  /* 0x00000000001a7805 */ /* 0x000fe4000001ff00 */
[----:B------:R-:W-:Y:S02]  /*1230*/  LEA.HI.X.SX32 R37, R18, UR9, 0x1, P6 ;  /* 0x0000000912257c11 */ /* 0x000fe4000b0f0eff */
[----:B------:R-:W-:Y:S02]  /*1240*/  LEA.HI.X.SX32 R62, R62, UR11, 0x1, P0 ;  /* 0x0000000b3e3e7c11 */ /* 0x000fe400080f0eff */
[----:B------:R-:W-:Y:S02]  /*1250*/  LEA.HI.X.SX32 R63, R63, UR11, 0x1, P1 ;  /* 0x0000000b3f3f7c11 */ /* 0x000fe400088f0eff */
[----:B------:R-:W-:Y:S02]  /*1260*/  LEA.HI.X.SX32 R64, R64, UR11, 0x1, P2 ;  /* 0x0000000b40407c11 */ /* 0x000fe400090f0eff */
[----:B------:R-:W-:-:S07]  /*1270*/  LEA.HI.X.SX32 R65, R65, UR11, 0x1, P3 ;  /* 0x0000000b41417c11 */ /* 0x000fce00098f0eff */
.L_x_1:
[C---:B------:R-:W-:Y:S02]  /*1280*/  IADD3 R18, P1, R68.reuse, R61, RZ ;  /* 0x0000003d44127210 */ /* 0x040fe40007f3e0ff */
[----:B------:R-:W-:Y:S02]  /*1290*/  ISETP.GE.AND P0, PT, R3, UR5, PT ;  /* 0x0000000503007c0c */ /* 0x000fe4000bf06270 */
[----:B------:R-:W-:Y:S01]  /*12a0*/  PRMT R33, RZ, 0x7610, R33 ;  /* 0x00007610ff217816 */ /* 0x000fe20000000021 */
[----:B------:R-:W-:Y:S01]  /*12b0*/  IMAD.X R19, R69, 0x1, R65, P1 ;  /* 0x0000000145137824 */ /* 0x000fe200008e0641 */
[----:B------:R-:W-:Y:S02]  /*12c0*/  IADD3 R16, P1, R68, R60, RZ ;  /* 0x0000003c44107210 */ /* 0x000fe40007f3e0ff */
[----:B------:R-:W-:-:S03]  /*12d0*/  ISETP.GE.AND P2, PT, R53, UR5, PT ;  /* 0x0000000535007c0c */ /* 0x000fc6000bf46270 */
[----:B------:R-:W-:Y:S01]  /*12e0*/  IMAD.X R17, R69, 0x1, R64, P1 ;  /* 0x0000000145117824 */ /* 0x000fe200008e0640 */
[----:B------:R-:W-:-:S03]  /*12f0*/  ISETP.GE.AND P1, PT, R52, UR5, PT ;  /* 0x0000000534007c0c */ /* 0x000fc6000bf26270 */
[----:B------:R0:W2:Y:S01]  /*1300*/  @!P0 LDG.E.U16 R33, desc[UR6][R18.64] ;  /* 0x0000000612218981 */ /* 0x0000a2000c1e1500 */
[----:B------:R-:W-:Y:S02]  /*1310*/  IADD3 R34, P0, R68, R59, RZ ;  /* 0x0000003b44227210 */ /* 0x000fe40007f1e0ff */
[----:B------:R-:W-:Y:S02]  /*1320*/  PRMT R76, RZ, 0x7610, R76 ;  /* 0x00007610ff4c7816 */ /* 0x000fe4000000004c */
[----:B------:R-:W-:Y:S01]  /*1330*/  PRMT R23, RZ, 0x7610, R23 ;  /* 0x00007610ff177816 */ /* 0x000fe20000000017 */
[----:B------:R-:W-:-:S05]  /*1340*/  IMAD.X R35, R69, 0x1, R63, P0 ;  /* 0x0000000145237824 */ /* 0x000fca00000e063f */
[----:B------:R-:W3:Y:S01]  /*1350*/  @!P1 LDG.E.U16 R76, desc[UR6][R34.64] ;  /* 0x00000006224c9981 */ /* 0x000ee2000c1e1500 */
[----:B------:R-:W-:Y:S02]  /*1360*/  ISETP.GE.AND P1, PT, R2, UR5, PT ;  /* 0x0000000502007c0c */ /* 0x000fe4000bf26270 */
[----:B------:R-:W-:Y:S01]  /*1370*/  IADD3 R20, P0, R68, R58, RZ ;  /* 0x0000003a44147210 */ /* 0x000fe20007f1e0ff */
[----:B------:R1:W4:Y:S01]  /*1380*/  @!P2 LDG.E.U16 R23, desc[UR6][R16.64] ;  /* 0x000000061017a981 */ /* 0x000322000c1e1500 */
[----:B------:R-:W-:-:S03]  /*1390*/  PRMT R32, RZ, 0x7610, R32 ;  /* 0x00007610ff207816 */ /* 0x000fc60000000020 */
[----:B------:R-:W-:-:S06]  /*13a0*/  IMAD.X R21, R69, 0x1, R62, P0 ;  /* 0x0000000145157824 */ /* 0x000fcc00000e063e */
[----:B------:R5:W4:Y:S01]  /*13b0*/  @!P1 LDG.E.U16 R32, desc[UR6][R20.64] ;  /* 0x0000000614209981 */ /* 0x000b22000c1e1500 */
[----:B------:R-:W-:Y:S01]  /*13c0*/  BAR.SYNC.DEFER_BLOCKING 0x0 ;  /* 0x0000000000007b1d */ /* 0x000fe20000010000 */
[----:B------:R-:W-:Y:S01]  /*13d0*/  ISETP.GE.AND P0, PT, R0, UR5, PT ;  /* 0x0000000500007c0c */ /* 0x000fe2000bf06270 */
[C---:B0-----:R-:W-:Y:S01]  /*13e0*/  IMAD.WIDE R18, R55.reuse, 0x2, R36 ;  /* 0x0000000237127825 */ /* 0x041fe200078e0224 */
[----:B------:R-:W-:Y:S02]  /*13f0*/  PRMT R22, RZ, 0x7610, R22 ;  /* 0x00007610ff167816 */ /* 0x000fe40000000016 */
[----:B------:R-:W-:Y:S01]  /*1400*/  PRMT R70, RZ, 0x7610, R70 ;  /* 0x00007610ff467816 */ /* 0x000fe20000000046 */
[C---:B-1----:R-:W-:Y:S01]  /*1410*/  IMAD.WIDE R16, R55.reuse, 0x2, R38 ;  /* 0x0000000237107825 */ /* 0x042fe200078e0226 */
[----:B------:R-:W-:Y:S02]  /*1420*/  PRMT R72, RZ, 0x7610, R72 ;  /* 0x00007610ff487816 */ /* 0x000fe40000000048 */
[----:B------:R-:W-:Y:S01]  /*1430*/  PRMT R74, RZ, 0x7610, R74 ;  /* 0x00007610ff4a7816 */ /* 0x000fe2000000004a */
[----:B-----5:R-:W-:Y:S01]  /*1440*/  IMAD.WIDE R20, R55, 0x2, R40 ;  /* 0x0000000237147825 */ /* 0x020fe200078e0228 */
[----:B------:R-:W-:-:S02]  /*1450*/  PRMT R71, RZ, 0x7610, R71 ;  /* 0x00007610ff477816 */ /* 0x000fc40000000047 */
[----:B------:R-:W-:Y:S02]  /*1460*/  PRMT R73, RZ, 0x7610, R73 ;  /* 0x00007610ff497816 */ /* 0x000fe40000000049 */
[----:B------:R-:W-:Y:S01]  /*1470*/  PRMT R75, RZ, 0x7610, R75 ;  /* 0x00007610ff4b7816 */ /* 0x000fe2000000004b */
[----:B------:R0:W5:Y:S04]  /*1480*/  @!P0 LDG.E.U16 R22, desc[UR6][R18.64] ;  /* 0x0000000612168981 */ /* 0x000168000c1e1500 */
[----:B------:R1:W5:Y:S04]  /*1490*/  @!P0 LDG.E.U16 R70, desc[UR6][R16.64] ;  /* 0x0000000610468981 */ /* 0x000368000c1e1500 */
[----:B------:R1:W5:Y:S01]  /*14a0*/  @!P0 LDG.E.U16 R72, desc[UR6][R20.64] ;  /* 0x0000000614488981 */ /* 0x000362000c1e1500 */
[----:B0-----:R-:W-:-:S04]  /*14b0*/  IMAD.WIDE R18, R55, 0x2, R42 ;  /* 0x0000000237127825 */ /* 0x001fc800078e022a */
[C---:B-1----:R-:W-:Y:S01]  /*14c0*/  IMAD.WIDE R16, R55.reuse, 0x2, R44 ;  /* 0x0000000237107825 */ /* 0x042fe200078e022c */
[----:B------:R0:W5:Y:S03]  /*14d0*/  @!P0 LDG.E.U16 R74, desc[UR6][R18.64] ;  /* 0x00000006124a8981 */ /* 0x000166000c1e1500 */
[C---:B------:R-:W-:Y:S01]  /*14e0*/  IMAD.WIDE R20, R55.reuse, 0x2, R46 ;  /* 0x0000000237147825 */ /* 0x040fe200078e022e */
[----:B------:R1:W5:Y:S04]  /*14f0*/  @!P0 LDG.E.U16 R71, desc[UR6][R16.64] ;  /* 0x0000000610478981 */ /* 0x000368000c1e1500 */
[----:B------:R-:W5:Y:S01]  /*1500*/  @!P0 LDG.E.U16 R73, desc[UR6][R20.64] ;  /* 0x0000000614498981 */ /* 0x000f62000c1e1500 */
[----:B0-----:R-:W-:-:S04]  /*1510*/  IMAD.WIDE R18, R55, 0x2, R48 ;  /* 0x0000000237127825 */ /* 0x001fc800078e0230 */
[----:B-1----:R-:W-:-:S05]  /*1520*/  IMAD.WIDE R16, R55, 0x2, R66 ;  /* 0x0000000237107825 */ /* 0x002fca00078e0242 */
[----:B------:R-:W5:Y:S04]  /*1530*/  @!P0 LDG.E.U16 R75, desc[UR6][R16.64] ;  /* 0x00000006104b8981 */ /* 0x000f68000c1e1500 */
[----:B---3--:R0:W-:Y:S02]  /*1540*/  STS.U16 [R15+UR4+0x1400], R76 ;  /* 0x0014004c0f007988 */ /* 0x0081e40008000404 */
[----:B0-----:R-:W-:-:S06]  /*1550*/  PRMT R76, RZ, 0x7610, R76 ;  /* 0x00007610ff4c7816 */ /* 0x001fcc000000004c */
[----:B------:R-:W3:Y:S04]  /*1560*/  @!P0 LDG.E.U16 R76, desc[UR6][R18.64] ;  /* 0x00000006124c8981 */ /* 0x000ee8000c1e1500 */
[----:B--2---:R-:W-:Y:S04]  /*1570*/  STS.U16 [R15+UR4+0x1000], R33 ;  /* 0x001000210f007988 */ /* 0x004fe80008000404 */
[----:B----4-:R-:W-:Y:S04]  /*1580*/  STS.U16 [R15+UR4+0x1200], R23 ;  /* 0x001200170f007988 */ /* 0x010fe80008000404 */
[----:B------:R-:W-:Y:S04]  /*1590*/  STS.U16 [R15+UR4+0x1600], R32 ;  /* 0x001600200f007988 */ /* 0x000fe80008000404 */
[----:B-----5:R-:W-:Y:S04]  /*15a0*/  STS.U16 [R15+UR4], R22 ;  /* 0x000000160f007988 */ /* 0x020fe80008000404 */
[----:B------:R-:W-:Y:S04]  /*15b0*/  STS.U16 [R15+UR4+0x200], R70 ;  /* 0x000200460f007988 */ /* 0x000fe80008000404 */
[----:B------:R-:W-:Y:S04]  /*15c0*/  STS.U16 [R15+UR4+0x400], R72 ;  /* 0x000400480f007988 */ /* 0x000fe80008000404 */
[----:B------:R-:W-:Y:S04]  /*15d0*/  STS.U16 [R15+UR4+0x600], R74 ;  /* 0x0006004a0f007988 */ /* 0x000fe80008000404 */
[----:B------:R-:W-:Y:S04]  /*15e0*/  STS.U16 [R15+UR4+0x800], R71 ;  /* 0x000800470f007988 */ /* 0x000fe80008000404 */
[----:B------:R-:W-:Y:S04]  /*15f0*/  STS.U16 [R15+UR4+0xa00], R73 ;  /* 0x000a00490f007988 */ /* 0x000fe80008000404 */
[----:B------:R-:W-:Y:S01]  /*1600*/  STS.U16 [R15+UR4+0xe00], R75 ;  /* 0x000e004b0f007988 */ /* 0x000fe20008000404 */
[----:B------:R-:W-:-:S05]  /*1610*/  VIADD R56, R56, 0xffffffff ;  /* 0xffffffff38387836 */ /* 0x000fca0000000000 */
[----:B------:R-:W-:Y:S01]  /*1620*/  ISETP.NE.U32.AND P0, PT, R56, RZ, PT ;  /* 0x000000ff3800720c */ /* 0x000fe20003f05070 */
[----:B------:R-:W-:Y:S01]  /*1630*/  UIADD3 UR5, UR5, -0x20, URZ ;  /* 0xffffffe005057890 */ /* 0x000fe2000fffe03f */
[----:B------:R-:W-:-:S04]  /*1640*/  IMAD.WIDE R66, R57, 0x2, R66 ;  /* 0x0000000239427825 */ /* 0x000fc800078e0242 */
[----:B------:R-:W-:-:S04]  /*1650*/  IMAD.WIDE R48, R57, 0x2, R48 ;  /* 0x0000000239307825 */ /* 0x000fc800078e0230 */
[----:B------:R-:W-:-:S04]  /*1660*/  IMAD.WIDE R46, R57, 0x2, R46 ;  /* 0x00000002392e7825 */ /* 0x000fc800078e022e */
[----:B------:R-:W-:-:S04]  /*1670*/  IMAD.WIDE R44, R57, 0x2, R44 ;  /* 0x00000002392c7825 */ /* 0x000fc800078e022c */
[----:B------:R-:W-:-:S04]  /*1680*/  IMAD.WIDE R42, R57, 0x2, R42 ;  /* 0x00000002392a7825 */ /* 0x000fc800078e022a */
[----:B------:R-:W-:-:S04]  /*1690*/  IMAD.WIDE R40, R57, 0x2, R40 ;  /* 0x0000000239287825 */ /* 0x000fc800078e0228 */
[----:B------:R-:W-:-:S04]  /*16a0*/  IMAD.WIDE R38, R57, 0x2, R38 ;  /* 0x0000000239267825 */ /* 0x000fc800078e0226 */
[----:B------:R-:W-:-:S04]  /*16b0*/  IMAD.WIDE R36, R57, 0x2, R36 ;  /* 0x0000000239247825 */ /* 0x000fc800078e0224 */
[----:B------:R-:W-:Y:S01]  /*16c0*/  IMAD.WIDE R68, R54, 0x2, R68 ;  /* 0x0000000236447825 */ /* 0x000fe200078e0244 */
[----:B---3--:R-:W-:Y:S01]  /*16d0*/  STS.U16 [R15+UR4+0xc00], R76 ;  /* 0x000c004c0f007988 */ /* 0x008fe20008000404 */
[----:B------:R-:W-:Y:S06]  /*16e0*/  BAR.SYNC.DEFER_BLOCKING 0x0 ;  /* 0x0000000000007b1d */ /* 0x000fec0000010000 */
[----:B------:R-:W-:Y:S04]  /*16f0*/  LDSM.16.MT88.4 R32, [R51+0x1000] ;  /* 0x001000003320783b */ /* 0x000fe80000004200 */
[----:B------:R-:W0:Y:S04]  /*1700*/  LDSM.16.M88.4 R16, [R50] ;  /* 0x000000003210783b */ /* 0x000e280000000200 */
[----:B------:R-:W1:Y:S01]  /*1710*/  LDSM.16.M88.4 R20, [R50+0x800] ;  /* 0x000800003214783b */ /* 0x000e620000000200 */
[C---:B0-----:R-:W-:Y:S06]  /*1720*/  HMMA.16816.F32 R24, R32.reuse, R16, R24 ;  /* 0x000000102018723c */ /* 0x041fec0000001818 */
[----:B-1----:R-:W-:Y:S01]  /*1730*/  HMMA.16816.F32 R28, R32, R20, R28 ;  /* 0x00000014201c723c */ /* 0x002fe2000000181c */
[----:B------:R-:W0:-:S15]  /*1740*/  LDSM.16.MT88.4 R32, [R51+0x1400] ;  /* 0x001400003320783b */ /* 0x000e1e0000004200 */
[----:B------:R-:W-:-:S02]  /*1750*/  NOP ;  /* 0x0000000000007918 */ /* 0x000fc40000000000 */
[C---:B0-----:R-:W-:Y:S06]  /*1760*/  HMMA.16816.F32 R24, R32.reuse, R18, R24 ;  /* 0x000000122018723c */ /* 0x041fec0000001818 */
[----:B------:R-:W-:Y:S01]  /*1770*/  HMMA.16816.F32 R28, R32, R22, R28 ;  /* 0x00000016201c723c */ /* 0x000fe2000000181c */
[----:B------:R-:W-:-:S08]  /*1780*/  NOP ;  /* 0x0000000000007918 */ /* 0x000fd00000000000 */
[----:B------:R-:W-:-:S15]  /*1790*/  @P0 BRA `(.L_x_1) ;  /* 0xfffffff800b80947 */ /* 0x000fde000383ffff */
[----:B------:R-:W-:Y:S02]  /*17a0*/  F2FP.F16.F32.PACK_AB R27, R31, R27 ;  /* 0x0000001b1f1b723e */ /* 0x000fe400000000ff */
[----:B------:R-:W-:Y:S02]  /*17b0*/  F2FP.F16.F32.PACK_AB R26, R30, R26 ;  /* 0x0000001a1e1a723e */ /* 0x000fe400000000ff */
[----:B------:R-:W-:Y:S02]  /*17c0*/  F2FP.F16.F32.PACK_AB R25, R29, R25 ;  /* 0x000000191d19723e */ /* 0x000fe400000000ff */
[----:B------:R-:W-:-:S07]  /*17d0*/  F2FP.F16.F32.PACK_AB R24, R28, R24 ;  /* 0x000000181c18723e */ /* 0x000fce00000000ff */
.L_x_0:
[----:B------:R-:W0:Y:S01]  /*17e0*/  S2R R15, SR_TID.X ;  /* 0x00000000000f7919 */ /* 0x000e220000002100 */
[----:B------:R-:W1:Y:S01]  /*17f0*/  S2UR UR5, SR_CgaCtaId ;  /* 0x00000000000579c3 */ /* 0x000e620000008800 */
[----:B------:R-:W-:Y:S01]  /*1800*/  LOP3.LUT R4, R4, 0x60, RZ, 0xc0, !PT ;  /* 0x0000006004047812 */ /* 0x000fe200078ec0ff */
[----:B------:R-:W-:-:S06]  /*1810*/  UMOV UR4, 0x400 ;  /* 0x0000040000047882 */ /* 0x000fcc0000000000 */
[----:B------:R-:W-:Y:S01]  /*1820*/  BAR.SYNC.DEFER_BLOCKING 0x0 ;  /* 0x0000000000007b1d */ /* 0x000fe20000010000 */
[----:B------:R-:W-:-:S07]  /*1830*/  LOP3.LUT R4, R4, 0x300, R5, 0xf8, !PT ;  /* 0x0000030004047812 */ /* 0x000fce00078ef805 */
[----:B------:R-:W2:Y:S01]  /*1840*/  LDC R22, c[0x0][0x248] ;  /* 0x00009200ff167b82 */ /* 0x000ea20000000800 */
[----:B------:R-:W-:Y:S01]  /*1850*/  ULDC.64 UR10, c[0x0][0x228] ;  /* 0x00008a00000a7ab9 */ /* 0x000fe20000000a00 */
[----:B------:R-:W-:Y:S01]  /*1860*/  ULDC.64 UR8, c[0x0][0x220] ;  /* 0x0000880000087ab9 */ /* 0x000fe20000000a00 */
[----:B------:R-:W-:-:S04]  /*1870*/  ISETP.GE.AND P0, PT, R14, UR10, PT ;  /* 0x0000000a0e007c0c */ /* 0x000fc8000bf06270 */
[----:B------:R-:W-:Y:S02]  /*1880*/  ISETP.LT.AND P2, PT, R6, UR11, !P0 ;  /* 0x0000000b06007c0c */ /* 0x000fe4000c741270 */
[----:B------:R-:W-:Y:S01]  /*1890*/  ISETP.LT.AND P5, PT, R8, UR11, !P0 ;  /* 0x0000000b08007c0c */ /* 0x000fe2000c7a1270 */
[----:B-1----:R-:W-:-:S03]  /*18a0*/  ULEA UR4, UR5, UR4, 0x18 ;  /* 0x0000000405047291 */ /* 0x002fc6000f8ec03f */
[----:B------:R-:W-:Y:S01]  /*18b0*/  ULDC UR5, c[0x0][0x244] ;  /* 0x0000910000057ab9 */ /* 0x000fe20000000800 */
[----:B0-----:R-:W-:Y:S01]  /*18c0*/  SHF.R.S32.HI R0, RZ, 0x7, R15 ;  /* 0x00000007ff007819 */ /* 0x001fe2000001140f */
[C---:B------:R-:W-:Y:S02]  /*18d0*/  IMAD.SHL.U32 R2, R15.reuse, 0x80, RZ ;  /* 0x000000800f027824 */ /* 0x040fe400078e00ff */
[----:B------:R-:W-:Y:S01]  /*18e0*/  IMAD.SHL.U32 R5, R15, 0x4, RZ ;  /* 0x000000040f057824 */ /* 0x000fe200078e00ff */
[----:B------:R-:W-:Y:S01]  /*18f0*/  SGXT R0, R0, 0x1 ;  /* 0x000000010000781a */ /* 0x000fe20000000200 */
[----:B--2---:R-:W-:Y:S01]  /*1900*/  IMAD R16, R10, R22, RZ ;  /* 0x000000160a107224 */ /* 0x004fe200078e02ff */
[----:B------:R-:W-:Y:S02]  /*1910*/  LOP3.LUT R2, R2, 0xc00, RZ, 0xc0, !PT ;  /* 0x00000c0002027812 */ /* 0x000fe400078ec0ff */
[----:B------:R-:W-:Y:S02]  /*1920*/  LOP3.LUT R0, R0, 0x840, RZ, 0xc0, !PT ;  /* 0x0000084000007812 */ /* 0x000fe400078ec0ff */
[----:B------:R-:W-:-:S02]  /*1930*/  LOP3.LUT R5, R2, 0xfc, R5, 0xf8, !PT ;  /* 0x000000fc02057812 */ /* 0x000fc400078ef805 */
[--C-:B------:R-:W-:Y:S02]  /*1940*/  LOP3.LUT R3, R0, 0x1c, R15.reuse, 0xf8, !PT ;  /* 0x0000001c00037812 */ /* 0x100fe400078ef80f */
[----:B------:R-:W-:Y:S02]  /*1950*/  SHF.R.U32.HI R0, RZ, 0x1, R15 ;  /* 0x00000001ff007819 */ /* 0x000fe4000001160f */
[----:B------:R-:W-:Y:S02]  /*1960*/  LOP3.LUT R3, R3, R4, RZ, 0x3c, !PT ;  /* 0x0000000403037212 */ /* 0x000fe400078e3cff */
[----:B------:R-:W-:Y:S01]  /*1970*/  LOP3.LUT R15, R5, 0x60, R0, 0x78, !PT ;  /* 0x00000060050f7812 */ /* 0x000fe200078e7800 */
[----:B------:R-:W-:Y:S01]  /*1980*/  IMAD R0, R14, UR5, RZ ;  /* 0x000000050e007c24 */ /* 0x000fe2000f8e02ff */
[----:B------:R-:W-:Y:S01]  /*1990*/  LOP3.LUT R2, R3, 0x20, RZ, 0x3c, !PT ;  /* 0x0000002003027812 */ /* 0x000fe200078e3cff */
[----:B------:R-:W-:Y:S01]  /*19a0*/  STS [R3+UR4], R24 ;  /* 0x0000001803007988 */ /* 0x000fe20008000804 */
[----:B------:R-:W-:-:S02]  /*19b0*/  IMAD R14, R6, R22, RZ ;  /* 0x00000016060e7224 */ /* 0x000fc400078e02ff */
[C---:B------:R-:W-:Y:S01]  /*19c0*/  LEA R18, P1, R0.reuse, UR8, 0x1 ;  /* 0x0000000800127c11 */ /* 0x040fe2000f8208ff */
[----:B------:R-:W-:Y:S03]  /*19d0*/  STS [R3+UR4+0x80], R25 ;  /* 0x0000801903007988 */ /* 0x000fe60008000804 */
[----:B------:R-:W-:Y:S01]  /*19e0*/  LEA.HI.X.SX32 R20, R0, UR9, 0x1, P1 ;  /* 0x0000000900147c11 */ /* 0x000fe200088f0eff */
[----:B------:R-:W-:Y:S01]  /*19f0*/  STS [R2+UR4+0x400], R26 ;  /* 0x0004001a02007988 */ /* 0x000fe20008000804 */
[C---:B------:R-:W-:Y:S01]  /*1a00*/  ISETP.LT.AND P1, PT, R7.reuse, UR11, !P0 ;  /* 0x0000000b07007c0c */ /* 0x040fe2000c721270 */
[-C--:B------:R-:W-:Y:S02]  /*1a10*/  IMAD R7, R7, R22.reuse, RZ ;  /* 0x0000001607077224 */ /* 0x080fe400078e02ff */
[----:B------:R0:W-:Y:S01]  /*1a20*/  STS [R2+UR4+0x480], R27 ;  /* 0x0004801b02007988 */ /* 0x0001e20008000804 */
[----:B------:R-:W-:Y:S01]  /*1a30*/  IMAD R0, R8, R22, RZ ;  /* 0x0000001608007224 */ /* 0x000fe200078e02ff */
[----:B------:R-:W-:Y:S01]  /*1a40*/  BAR.SYNC.DEFER_BLOCKING 0x0 ;  /* 0x0000000000007b1d */ /* 0x000fe20000010000 */
[----:B------:R-:W-:-:S04]  /*1a50*/  LEA R4, P4, R7, R18, 0x1 ;  /* 0x0000001207047211 */ /* 0x000fc800078808ff */
[----:B------:R-:W-:Y:S02]  /*1a60*/  LEA.HI.X.SX32 R5, R7, R20, 0x1, P4 ;  /* 0x0000001407057211 */ /* 0x000fe400020f0eff */
[C---:B0-----:R-:W-:Y:S02]  /*1a70*/  LEA R2, P3, R14.reuse, R18, 0x1 ;  /* 0x000000120e027211 */ /* 0x041fe400078608ff */
[C---:B------:R-:W-:Y:S01]  /*1a80*/  ISETP.LT.AND P4, PT, R9.reuse, UR11, !P0 ;  /* 0x0000000b09007c0c */ /* 0x040fe2000c781270 */
[----:B------:R-:W-:Y:S01]  /*1a90*/  IMAD R9, R9, R22, RZ ;  /* 0x0000001609097224 */ /* 0x000fe200078e02ff */
[----:B------:R-:W-:Y:S02]  /*1aa0*/  LEA.HI.X.SX32 R3, R14, R20, 0x1, P3 ;  /* 0x000000140e037211 */ /* 0x000fe400018f0eff */
[----:B------:R-:W-:Y:S01]  /*1ab0*/  ISETP.LT.AND P3, PT, R11, UR11, !P0 ;  /* 0x0000000b0b007c0c */ /* 0x000fe2000c761270 */
[C---:B------:R-:W-:Y:S01]  /*1ac0*/  IMAD R11, R22.reuse, 0x20, R14 ;  /* 0x00000020160b7824 */ /* 0x040fe200078e020e */
[----:B------:R-:W0:Y:S04]  /*1ad0*/  LDS R17, [R15+UR4] ;  /* 0x000000040f117984 */ /* 0x000e280008000800 */
[----:B------:R-:W1:Y:S04]  /*1ae0*/  LDS R19, [R15+UR4+0x100] ;  /* 0x000100040f137984 */ /* 0x000e680008000800 */
[----:B------:R-:W2:Y:S04]  /*1af0*/  LDS R21, [R15+UR4+0x200] ;  /* 0x000200040f157984 */ /* 0x000ea80008000800 */
[----:B------:R3:W4:Y:S02]  /*1b00*/  LDS R23, [R15+UR4+0x300] ;  /* 0x000300040f177984 */ /* 0x0007240008000800 */
[----:B---3--:R-:W-:-:S02]  /*1b10*/  IMAD R15, R22, 0x8, R11 ;  /* 0x00000008160f7824 */ /* 0x008fc400078e020b */
[----:B0-----:R0:W-:Y:S01]  /*1b20*/  @P2 STG.E.U16 desc[UR6][R2.64], R17 ;  /* 0x0000001102002986 */ /* 0x0011e2000c101506 */
[----:B------:R-:W-:-:S03]  /*1b30*/  LEA R6, P2, R0, R18, 0x1 ;  /* 0x0000001200067211 */ /* 0x000fc600078408ff */
[----:B-1----:R1:W-:Y:S01]  /*1b40*/  @P1 STG.E.U16 desc[UR6][R4.64], R19 ;  /* 0x0000001304001986 */ /* 0x0023e2000c101506 */
[----:B------:R-:W-:Y:S01]  /*1b50*/  LEA.HI.X.SX32 R7, R0, R20, 0x1, P2 ;  /* 0x0000001400077211 */ /* 0x000fe200010f0eff */
[----:B------:R-:W-:Y:S01]  /*1b60*/  IMAD R0, R22, 0x8, R15 ;  /* 0x0000000816007824 */ /* 0x000fe200078e020f */
[-C--:B------:R-:W-:Y:S02]  /*1b70*/  LEA R8, P1, R11, R18.reuse, 0x1 ;  /* 0x000000120b087211 */ /* 0x080fe400078208ff */
[----:B------:R-:W-:Y:S01]  /*1b80*/  ISETP.LT.AND P2, PT, R12, UR11, !P0 ;  /* 0x0000000b0c007c0c */ /* 0x000fe2000c741270 */
[----:B--2---:R2:W-:Y:S01]  /*1b90*/  @P5 STG.E.U16 desc[UR6][R6.64], R21 ;  /* 0x0000001506005986 */ /* 0x0045e2000c101506 */
[----:B0-----:R-:W-:Y:S02]  /*1ba0*/  LEA R2, P6, R9, R18, 0x1 ;  /* 0x0000001209027211 */ /* 0x001fe400078c08ff */
[----:B------:R-:W-:Y:S02]  /*1bb0*/  PRMT R17, R17, 0x7632, R17 ;  /* 0x0000763211117816 */ /* 0x000fe40000000011 */
[----:B------:R-:W-:-:S02]  /*1bc0*/  LEA.HI.X.SX32 R3, R9, R20, 0x1, P6 ;  /* 0x0000001409037211 */ /* 0x000fc400030f0eff */
[----:B------:R-:W-:Y:S02]  /*1bd0*/  LEA.HI.X.SX32 R9, R11, R20, 0x1, P1 ;  /* 0x000000140b097211 */ /* 0x000fe400008f0eff */
[CC--:B-1----:R-:W-:Y:S01]  /*1be0*/  LEA R4, P1, R0.reuse, R18.reuse, 0x1 ;  /* 0x0000001200047211 */ /* 0x0c2fe200078208ff */
[----:B----4-:R0:W-:Y:S01]  /*1bf0*/  @P4 STG.E.U16 desc[UR6][R2.64], R23 ;  /* 0x0000001702004986 */ /* 0x0101e2000c101506 */
[----:B------:R-:W-:Y:S02]  /*1c00*/  LEA R14, P6, R15, R18, 0x1 ;  /* 0x000000120f0e7211 */ /* 0x000fe400078c08ff */
[----:B------:R-:W-:Y:S01]  /*1c10*/  LEA.HI.X.SX32 R5, R0, R20, 0x1, P1 ;  /* 0x0000001400057211 */ /* 0x000fe200008f0eff */
[----:B------:R0:W-:Y:S01]  /*1c20*/  @P3 STG.E.U16 desc[UR6][R8.64], R17 ;  /* 0x0000001108003986 */ /* 0x0001e2000c101506 */
[----:B------:R-:W-:Y:S02]  /*1c30*/  ISETP.LT.AND P1, PT, R13, UR11, !P0 ;  /* 0x0000000b0d007c0c */ /* 0x000fe4000c721270 */
[----:B------:R-:W-:-:S02]  /*1c40*/  ISETP.LT.AND P0, PT, R10, UR11, !P0 ;  /* 0x0000000b0a007c0c */ /* 0x000fc4000c701270 */
[----:B------:R-:W-:Y:S02]  /*1c50*/  LEA.HI.X.SX32 R15, R15, R20, 0x1, P6 ;  /* 0x000000140f0f7211 */ /* 0x000fe400030f0eff */
[----:B--2---:R-:W-:Y:S02]  /*1c60*/  PRMT R7, R19, 0x7632, R7 ;  /* 0x0000763213077816 */ /* 0x004fe40000000007 */
[----:B------:R-:W-:Y:S02]  /*1c70*/  PRMT R0, R21, 0x7632, R0 ;  /* 0x0000763215007816 */ /* 0x000fe40000000000 */
[C---:B------:R-:W-:Y:S01]  /*1c80*/  LEA R12, P6, R16.reuse, R18, 0x1 ;  /* 0x00000012100c7211 */ /* 0x040fe200078c08ff */
[----:B------:R0:W-:Y:S03]  /*1c90*/  @P2 STG.E.U16 desc[UR6][R14.64], R7 ;  /* 0x000000070e002986 */ /* 0x0001e6000c101506 */
[----:B------:R-:W-:Y:S01]  /*1ca0*/  LEA.HI.X.SX32 R13, R16, R20, 0x1, P6 ;  /* 0x00000014100d7211 */ /* 0x000fe200030f0eff */
[----:B------:R0:W-:Y:S01]  /*1cb0*/  @P1 STG.E.U16 desc[UR6][R4.64], R0 ;  /* 0x0000000004001986 */ /* 0x0001e2000c101506 */
[----:B------:R-:W-:Y:S07]  /*1cc0*/  @!P0 EXIT ;  /* 0x000000000000894d */ /* 0x000fee0003800000 */
[----:B------:R-:W-:-:S05]  /*1cd0*/  PRMT R6, R23, 0x7632, R6 ;  /* 0x0000763217067816 */ /* 0x000fca0000000006 */
[----:B------:R-:W-:Y:S01]  /*1ce0*/  STG.E.U16 desc[UR6][R12.64], R6 ;  /* 0x000000060c007986 */ /* 0x000fe2000c101506 */
[----:B------:R-:W-:Y:S05]  /*1cf0*/  EXIT ;  /* 0x000000000000794d */ /* 0x000fea0003800000 */
.L_x_2:
[----:B------:R-:W-:-:S00]  /*1d00*/  BRA `(.L_x_2) ;  /* 0xfffffffc00fc7947 */ /* 0x000fc0000383ffff */
[----:B------:R-:W-:-:S00]  /*1d10*/  NOP ;  /* 0x0000000000007918 */ /* 0x000fc00000000000 */
        /* <DEDUP_REMOVED lines=14> */
.L_x_3:


//--------------------- .nv.shared.matmul_kernel  --------------------------
	.section	.nv.shared.matmul_kernel,"aw",@nobits
	.sectionflags	@""
	.align	16
	.zero		1024


//--------------------- .nv.shared.reserved.0     --------------------------
	.section	.nv.shared.reserved.0,"aw",@nobits
	.weak		__nv_reservedSMEM_offset_0_alias
	.size		__nv_reservedSMEM_offset_0_alias, 0, 0
	.other		__nv_reservedSMEM_offset_0_alias,@"STO_CUDA_RESERVED_SHARED STV_DEFAULT"
__nv_reservedSMEM_offset_0_alias:
	.zero		0


//--------------------- .nv.constant0.matmul_kernel --------------------------
	.section	.nv.constant0.matmul_kernel,"a",@progbits
	.sectionflags	@""
	.align	4
.nv.constant0.matmul_kernel:
	.zero		608


//--------------------- SYMBOLS --------------------------

	.type		.nv.reservedSmem.offset0,@object
	.size		.nv.reservedSmem.offset0,0x4
